	.target	sm_90a

	.elftype	@"ET_EXEC"


//--------------------- .note.nv.tkinfo           --------------------------
	.section	.note.nv.tkinfo,"",@"SHT_NOTE"
	.sectionflags	@"SHF_NOTE_NV_TKINFO"
	.tkinfo
        /*0018*/ 	.word	0x00000002
        /*0030*/ 	.string	""
        /*0030*/ 	.string	"ptxas"
        /*0030*/ 	.string	"Cuda compilation tools, release 13.0, V13.0.88"
        /*0030*/ 	.string	"Build cuda_13.0.r13.0/compiler.36424714_0"
        /*0030*/ 	.string	"-v  -suppress-debug-info  -lineinfo  -arch sm_90a "



//--------------------- .note.nv.cuinfo           --------------------------
	.section	.note.nv.cuinfo,"",@"SHT_NOTE"
	.sectionflags	@"SHF_NOTE_NV_CUINFO"
        /*0018*/ 	.short	0x0002
        /*001a*/ 	.short	0x005a
        /*001c*/ 	.short	0x0082
	.zero		2


//--------------------- .nv.info                  --------------------------
	.section	.nv.info,"",@"SHT_CUDA_INFO"
	.align	4


	//----- nvinfo : EIATTR_REGCOUNT
	.align		4
        /*0000*/ 	.byte	0x04, 0x2f
        /*0002*/ 	.short	(.L_1 - .L_0)
	.align		4
.L_0:
        /*0004*/ 	.word	index@(matmul_kernel)
        /*0008*/ 	.word	0x00000080


	//----- nvinfo : EIATTR_FRAME_SIZE
	.align		4
.L_1:
        /*000c*/ 	.byte	0x04, 0x11
        /*000e*/ 	.short	(.L_3 - .L_2)
	.align		4
.L_2:
        /*0010*/ 	.word	index@(matmul_kernel)
        /*0014*/ 	.word	0x000000c0


	//----- nvinfo : EIATTR_MIN_STACK_SIZE
	.align		4
.L_3:
        /*0018*/ 	.byte	0x04, 0x12
        /*001a*/ 	.short	(.L_5 - .L_4)
	.align		4
.L_4:
        /*001c*/ 	.word	index@(matmul_kernel)
        /*0020*/ 	.word	0x000000c0
.L_5:


//--------------------- .nv.compat                --------------------------
	.section	.nv.compat,"",@"SHT_CUDA_COMPAT_INFO"
	.align	4
        /*0000*/ 	.byte	0x02, 0x09, 0x01, 0x00, 0x02, 0x02, 0x04, 0x00, 0x02, 0x05, 0x05, 0x00, 0x03, 0x07, 0x01, 0x01
        /*0010*/ 	.byte	0x02, 0x03, 0x00, 0x00, 0x02, 0x06, 0x01, 0x00, 0x04, 0x0b, 0x08, 0x00, 0x00, 0x00, 0x00, 0x00
        /*0020*/ 	.byte	0x00, 0x00, 0x00, 0x00


//--------------------- .nv.info.matmul_kernel    --------------------------
	.section	.nv.info.matmul_kernel,"",@"SHT_CUDA_INFO"
	.sectionflags	@""
	.align	4


	//----- nvinfo : EIATTR_CUDA_API_VERSION
	.align		4
        /*0000*/ 	.byte	0x04, 0x37
        /*0002*/ 	.short	(.L_7 - .L_6)
.L_6:
        /*0004*/ 	.word	0x00000082


	//----- nvinfo : EIATTR_KPARAM_INFO
	.align		4
.L_7:
        /*0008*/ 	.byte	0x04, 0x17
        /*000a*/ 	.short	(.L_9 - .L_8)
.L_8:
        /*000c*/ 	.word	0x00000000
        /*0010*/ 	.short	0x000d
        /*0012*/ 	.short	0x0048
        /*0014*/ 	.byte	0x00, 0xf4, 0x21, 0x00


	//----- nvinfo : EIATTR_KPARAM_INFO
	.align		4
.L_9:
        /*0018*/ 	.byte	0x04, 0x17
        /*001a*/ 	.short	(.L_11 - .L_10)
.L_10:
        /*001c*/ 	.word	0x00000000
        /*0020*/ 	.short	0x000c
        /*0022*/ 	.short	0x0040
        /*0024*/ 	.byte	0x00, 0xf4, 0x21, 0x00


	//----- nvinfo : EIATTR_KPARAM_INFO
	.align		4
.L_11:
        /*0028*/ 	.byte	0x04, 0x17
        /*002a*/ 	.short	(.L_13 - .L_12)
.L_12:
        /*002c*/ 	.word	0x00000000
        /*0030*/ 	.short	0x000b
        /*0032*/ 	.short	0x0038
        /*0034*/ 	.byte	0x00, 0xf0, 0x11, 0x00


	//----- nvinfo : EIATTR_KPARAM_INFO
	.align		4
.L_13:
        /*0038*/ 	.byte	0x04, 0x17
        /*003a*/ 	.short	(.L_15 - .L_14)
.L_14:
        /*003c*/ 	.word	0x00000000
        /*0040*/ 	.short	0x000a
        /*0042*/ 	.short	0x0034
        /*0044*/ 	.byte	0x00, 0xf0, 0x11, 0x00


	//----- nvinfo : EIATTR_KPARAM_INFO
	.align		4
.L_15:
        /*0048*/ 	.byte	0x04, 0x17
        /*004a*/ 	.short	(.L_17 - .L_16)
.L_16:
        /*004c*/ 	.word	0x00000000
        /*0050*/ 	.short	0x0009
        /*0052*/ 	.short	0x0030
        /*0054*/ 	.byte	0x00, 0xf0, 0x11, 0x00


	//----- nvinfo : EIATTR_KPARAM_INFO
	.align		4
.L_17:
        /*0058*/ 	.byte	0x04, 0x17
        /*005a*/ 	.short	(.L_19 - .L_18)
.L_18:
        /*005c*/ 	.word	0x00000000
        /*0060*/ 	.short	0x0008
        /*0062*/ 	.short	0x002c
        /*0064*/ 	.byte	0x00, 0xf0, 0x11, 0x00


	//----- nvinfo : EIATTR_KPARAM_INFO
	.align		4
.L_19:
        /*0068*/ 	.byte	0x04, 0x17
        /*006a*/ 	.short	(.L_21 - .L_20)
.L_20:
        /*006c*/ 	.word	0x00000000
        /*0070*/ 	.short	0x0007
        /*0072*/ 	.short	0x0028
        /*0074*/ 	.byte	0x00, 0xf0, 0x11, 0x00


	//----- nvinfo : EIATTR_KPARAM_INFO
	.align		4
.L_21:
        /*0078*/ 	.byte	0x04, 0x17
        /*007a*/ 	.short	(.L_23 - .L_22)
.L_22:
        /*007c*/ 	.word	0x00000000
        /*0080*/ 	.short	0x0006
        /*0082*/ 	.short	0x0024
        /*0084*/ 	.byte	0x00, 0xf0, 0x11, 0x00


	//----- nvinfo : EIATTR_KPARAM_INFO
	.align		4
.L_23:
        /*0088*/ 	.byte	0x04, 0x17
        /*008a*/ 	.short	(.L_25 - .L_24)
.L_24:
        /*008c*/ 	.word	0x00000000
        /*0090*/ 	.short	0x0005
        /*0092*/ 	.short	0x0020
        /*0094*/ 	.byte	0x00, 0xf0, 0x11, 0x00


	//----- nvinfo : EIATTR_KPARAM_INFO
	.align		4
.L_25:
        /*0098*/ 	.byte	0x04, 0x17
        /*009a*/ 	.short	(.L_27 - .L_26)
.L_26:
        /*009c*/ 	.word	0x00000000
        /*00a0*/ 	.short	0x0004
        /*00a2*/ 	.short	0x001c
        /*00a4*/ 	.byte	0x00, 0xf0, 0x11, 0x00


	//----- nvinfo : EIATTR_KPARAM_INFO
	.align		4
.L_27:
        /*00a8*/ 	.byte	0x04, 0x17
        /*00aa*/ 	.short	(.L_29 - .L_28)
.L_28:
        /*00ac*/ 	.word	0x00000000
        /*00b0*/ 	.short	0x0003
        /*00b2*/ 	.short	0x0018
        /*00b4*/ 	.byte	0x00, 0xf0, 0x11, 0x00


	//----- nvinfo : EIATTR_KPARAM_INFO
	.align		4
.L_29:
        /*00b8*/ 	.byte	0x04, 0x17
        /*00ba*/ 	.short	(.L_31 - .L_30)
.L_30:
        /*00bc*/ 	.word	0x00000000
        /*00c0*/ 	.short	0x0002
        /*00c2*/ 	.short	0x0010
        /*00c4*/ 	.byte	0x00, 0xf4, 0x21, 0x00


	//----- nvinfo : EIATTR_KPARAM_INFO
	.align		4
.L_31:
        /*00c8*/ 	.byte	0x04, 0x17
        /*00ca*/ 	.short	(.L_33 - .L_32)
.L_32:
        /*00cc*/ 	.word	0x00000000
        /*00d0*/ 	.short	0x0001
        /*00d2*/ 	.short	0x0008
        /*00d4*/ 	.byte	0x00, 0xf4, 0x21, 0x00


	//----- nvinfo : EIATTR_KPARAM_INFO
	.align		4
.L_33:
        /*00d8*/ 	.byte	0x04, 0x17
        /*00da*/ 	.short	(.L_35 - .L_34)
.L_34:
        /*00dc*/ 	.word	0x00000000
        /*00e0*/ 	.short	0x0000
        /*00e2*/ 	.short	0x0000
        /*00e4*/ 	.byte	0x00, 0xf4, 0x21, 0x00


	//----- nvinfo : EIATTR_SPARSE_MMA_MASK
	.align		4
.L_35:
        /*00e8*/ 	.byte	0x03, 0x50
        /*00ea*/ 	.short	0x0000


	//----- nvinfo : EIATTR_MAXREG_COUNT
	.align		4
        /*00ec*/ 	.byte	0x03, 0x1b
        /*00ee*/ 	.short	0x0080


	//----- nvinfo : EIATTR_NUM_BARRIERS
	.align		4
        /*00f0*/ 	.byte	0x02, 0x4c
        /*00f2*/ 	.byte	0x01
	.zero		1


	//----- nvinfo : EIATTR_ANNOTATIONS
	.align		4
        /*00f4*/ 	.byte	0x04, 0x55
        /*00f6*/ 	.short	(.L_37 - .L_36)


	//   ....[0]....
.L_36:
        /*00f8*/ 	.word	0x00000001
        /*00fc*/ 	.byte	0xf0, 0x05, 0x00, 0x00, 0x01, 0x00, 0x00, 0x00, 0xe0, 0x16, 0x00, 0x00, 0x01, 0x00, 0x00, 0x00
        /* <DEDUP_REMOVED lines=69> */
        /*055c*/ 	.byte	0x50, 0x79, 0x00, 0x00, 0x01, 0x00, 0x00, 0x00, 0x60, 0x79, 0x00, 0x00


	//----- nvinfo : EIATTR_MERCURY_ISA_VERSION
	.align		4
.L_37:
        /*0568*/ 	.byte	0x03, 0x5f
        /*056a*/ 	.short	0x0101


	//----- nvinfo : EIATTR_EXIT_INSTR_OFFSETS
	.align		4
        /*056c*/ 	.byte	0x04, 0x1c
        /*056e*/ 	.short	(.L_39 - .L_38)


	//   ....[0]....
.L_38:
        /*0570*/ 	.word	0x00007c30


	//   ....[1]....
        /*0574*/ 	.word	0x00007c50


	//----- nvinfo : EIATTR_REQNTID
	.align		4
.L_39:
        /*0578*/ 	.byte	0x04, 0x10
        /*057a*/ 	.short	(.L_41 - .L_40)
.L_40:
        /*057c*/ 	.word	0x00000200
        /*0580*/ 	.word	0x00000001
        /*0584*/ 	.word	0x00000001


	//----- nvinfo : EIATTR_CBANK_PARAM_SIZE
	.align		4
.L_41:
        /*0588*/ 	.byte	0x03, 0x19
        /*058a*/ 	.short	0x0050


	//----- nvinfo : EIATTR_PARAM_CBANK
	.align		4
        /*058c*/ 	.byte	0x04, 0x0a
        /*058e*/ 	.short	(.L_43 - .L_42)
	.align		4
.L_42:
        /*0590*/ 	.word	index@(.nv.constant0.matmul_kernel)
        /*0594*/ 	.short	0x0210
        /*0596*/ 	.short	0x0050


	//----- nvinfo : EIATTR_SW_WAR
	.align		4
.L_43:
        /*0598*/ 	.byte	0x04, 0x36
        /*059a*/ 	.short	(.L_45 - .L_44)
.L_44:
        /*059c*/ 	.word	0x00000008
.L_45:


//--------------------- .nv.callgraph             --------------------------
	.section	.nv.callgraph,"",@"SHT_CUDA_CALLGRAPH"
	.align	4
	.sectionentsize	8
	.align		4
        /*0000*/ 	.word	0x00000000
	.align		4
        /*0004*/ 	.word	0xffffffff
	.align		4
        /*0008*/ 	.word	0x00000000
	.align		4
        /*000c*/ 	.word	0xfffffffe
	.align		4
        /*0010*/ 	.word	0x00000000
	.align		4
        /*0014*/ 	.word	0xfffffffd
	.align		4
        /*0018*/ 	.word	0x00000000
	.align		4
        /*001c*/ 	.word	0xfffffffc


//--------------------- .text.matmul_kernel       --------------------------
	.section	.text.matmul_kernel,"ax",@progbits
	.align	128
        .global         matmul_kernel
        .type           matmul_kernel,@function
        .size           matmul_kernel,(.L_x_3 - matmul_kernel)
        .other          matmul_kernel,@"STO_CUDA_ENTRY STV_DEFAULT"
matmul_kernel:
.text.matmul_kernel:
[----:B------:R-:W1:Y:S08]  /*0000*/  LDC R1, c[0x0][0x28] ;  /* 0x00000a00ff017b82 */ /* 0x000e700000000800 */
[----:B------:R-:W2:Y:S01]  /*0010*/  LDC.64 R92, c[0x0][0x228] ;  /* 0x00008a00ff5c7b82 */ /* 0x000ea20000000a00 */
[----:B------:R-:W3:Y:S01]  /*0020*/  S2R R5, SR_CTAID.X ;  /* 0x0000000000057919 */ /* 0x000ee20000002500 */
[----:B-1----:R-:W-:Y:S01]  /*0030*/  VIADD R1, R1, 0xffffff40 ;  /* 0xffffff4001017836 */ /* 0x002fe20000000000 */
[----:B------:R-:W-:Y:S01]  /*0040*/  ULDC.64 UR10, c[0x0][0x218] ;  /* 0x00008600000a7ab9 */ /* 0x000fe20000000a00 */
[----:B------:R-:W-:Y:S01]  /*0050*/  ULDC.64 UR8, c[0x0][0x210] ;  /* 0x0000840000087ab9 */ /* 0x000fe20000000a00 */
[----:B------:R-:W1:Y:S01]  /*0060*/  S2R R125, SR_TID.X ;  /* 0x00000000007d7919 */ /* 0x000e620000002100 */
[----:B------:R-:W-:Y:S01]  /*0070*/  ULDC UR5, c[0x0][0x240] ;  /* 0x0000900000057ab9 */ /* 0x000fe20000000800 */
[----:B------:R-:W-:Y:S01]  /*0080*/  UMOV UR4, 0x400 ;  /* 0x0000040000047882 */ /* 0x000fe20000000000 */
[----:B------:R-:W4:Y:S08]  /*0090*/  LDC.64 R84, c[0x0][0x238] ;  /* 0x00008e00ff547b82 */ /* 0x000f300000000a00 */
[----:B------:R-:W1:Y:S01]  /*00a0*/  S2UR UR7, SR_CgaCtaId ;  /* 0x00000000000779c3 */ /* 0x000e620000008800 */
[----:B--2---:R-:W-:-:S05]  /*00b0*/  VIADD R0, R93, 0x1ff ;  /* 0x000001ff5d007836 */ /* 0x004fca0000000000 */
[----:B------:R-:W-:-:S04]  /*00c0*/  SHF.R.S32.HI R3, RZ, 0x1f, R0 ;  /* 0x0000001fff037819 */ /* 0x000fc80000011400 */
[----:B------:R-:W-:Y:S02]  /*00d0*/  LEA.HI R3, R3, R0, RZ, 0x9 ;  /* 0x0000000003037211 */ /* 0x000fe400078f48ff */
[----:B---3--:R-:W-:Y:S02]  /*00e0*/  IABS R8, R5 ;  /* 0x0000000500087213 */ /* 0x008fe40000000000 */
[----:B------:R-:W-:Y:S01]  /*00f0*/  SHF.R.S32.HI R3, RZ, 0x9, R3 ;  /* 0x00000009ff037819 */ /* 0x000fe20000011403 */
[C---:B-1----:R-:W-:Y:S01]  /*0100*/  IMAD.SHL.U32 R88, R125.reuse, 0x10, RZ ;  /* 0x000000107d587824 */ /* 0x042fe200078e00ff */
[----:B------:R-:W-:Y:S01]  /*0110*/  LOP3.LUT R119, R125, 0x1f, RZ, 0xc0, !PT ;  /* 0x0000001f7d777812 */ /* 0x000fe200078ec0ff */
[----:B------:R-:W-:Y:S02]  /*0120*/  ULEA UR7, UR7, UR4, 0x18 ;  /* 0x0000000407077291 */ /* 0x000fe4000f8ec03f */
[----:B------:R-:W-:-:S05]  /*0130*/  IMAD.SHL.U32 R4, R3, 0x8, RZ ;  /* 0x0000000803047824 */ /* 0x000fca00078e00ff */
[-C--:B------:R-:W-:Y:S02]  /*0140*/  IABS R7, R4.reuse ;  /* 0x0000000400077213 */ /* 0x080fe40000000000 */
[----:B------:R-:W-:Y:S02]  /*0150*/  IABS R10, R4 ;  /* 0x00000004000a7213 */ /* 0x000fe40000000000 */
[----:B------:R-:W1:Y:S08]  /*0160*/  I2F.RP R0, R7 ;  /* 0x0000000700007306 */ /* 0x000e700000209400 */
[----:B-1----:R-:W1:Y:S02]  /*0170*/  MUFU.RCP R0, R0 ;  /* 0x0000000000007308 */ /* 0x002e640000001000 */
[----:B-1----:R-:W-:-:S02]  /*0180*/  VIADD R2, R0, 0xffffffe ;  /* 0x0ffffffe00027836 */ /* 0x002fc40000000000 */
[----:B------:R-:W-:-:S04]  /*0190*/  IMAD.MOV R0, RZ, RZ, -R10 ;  /* 0x000000ffff007224 */ /* 0x000fc800078e0a0a */
[----:B------:R1:W2:Y:S02]  /*01a0*/  F2I.FTZ.U32.TRUNC.NTZ R3, R2 ;  /* 0x0000000200037305 */ /* 0x0002a4000021f000 */
[----:B-1----:R-:W-:Y:S02]  /*01b0*/  IMAD.MOV.U32 R2, RZ, RZ, RZ ;  /* 0x000000ffff027224 */ /* 0x002fe400078e00ff */
[----:B--2---:R-:W-:-:S04]  /*01c0*/  IMAD.MOV R6, RZ, RZ, -R3 ;  /* 0x000000ffff067224 */ /* 0x004fc800078e0a03 */
[----:B------:R-:W-:Y:S02]  /*01d0*/  IMAD R9, R6, R7, RZ ;  /* 0x0000000706097224 */ /* 0x000fe400078e02ff */
[----:B------:R-:W-:Y:S02]  /*01e0*/  IMAD.MOV.U32 R6, RZ, RZ, R8 ;  /* 0x000000ffff067224 */ /* 0x000fe400078e0008 */
[----:B------:R-:W-:-:S06]  /*01f0*/  IMAD.HI.U32 R3, R3, R9, R2 ;  /* 0x0000000903037227 */ /* 0x000fcc00078e0002 */
[----:B------:R-:W-:-:S04]  /*0200*/  IMAD.HI.U32 R3, R3, R6, RZ ;  /* 0x0000000603037227 */ /* 0x000fc800078e00ff */
[----:B------:R-:W-:-:S05]  /*0210*/  IMAD R0, R3, R0, R6 ;  /* 0x0000000003007224 */ /* 0x000fca00078e0206 */
[----:B------:R-:W-:-:S13]  /*0220*/  ISETP.GT.U32.AND P1, PT, R7, R0, PT ;  /* 0x000000000700720c */ /* 0x000fda0003f24070 */
[----:B------:R-:W-:Y:S02]  /*0230*/  @!P1 IMAD.IADD R0, R0, 0x1, -R7 ;  /* 0x0000000100009824 */ /* 0x000fe400078e0a07 */
[----:B------:R-:W-:Y:S01]  /*0240*/  @!P1 VIADD R3, R3, 0x1 ;  /* 0x0000000103039836 */ /* 0x000fe20000000000 */
[----:B------:R-:W-:Y:S02]  /*0250*/  ISETP.NE.AND P1, PT, R4, RZ, PT ;  /* 0x000000ff0400720c */ /* 0x000fe40003f25270 */
[----:B------:R-:W-:Y:S02]  /*0260*/  ISETP.GE.U32.AND P0, PT, R0, R7, PT ;  /* 0x000000070000720c */ /* 0x000fe40003f06070 */
[----:B------:R-:W-:-:S04]  /*0270*/  LOP3.LUT R0, R5, R4, RZ, 0x3c, !PT ;  /* 0x0000000405007212 */ /* 0x000fc800078e3cff */
[----:B------:R-:W-:Y:S01]  /*0280*/  ISETP.GE.AND P2, PT, R0, RZ, PT ;  /* 0x000000ff0000720c */ /* 0x000fe20003f46270 */
[----:B------:R-:W-:-:S06]  /*0290*/  VIADD R0, R92, 0x3f ;  /* 0x0000003f5c007836 */ /* 0x000fcc0000000000 */
[----:B------:R-:W-:-:S04]  /*02a0*/  @P0 VIADD R3, R3, 0x1 ;  /* 0x0000000103030836 */ /* 0x000fc80000000000 */
[----:B------:R-:W-:Y:S01]  /*02b0*/  IMAD.MOV.U32 R2, RZ, RZ, R3 ;  /* 0x000000ffff027224 */ /* 0x000fe200078e0003 */
[----:B------:R-:W-:-:S03]  /*02c0*/  SHF.R.S32.HI R3, RZ, 0x1f, R0 ;  /* 0x0000001fff037819 */ /* 0x000fc60000011400 */
[----:B------:R-:W-:Y:S01]  /*02d0*/  @!P2 IMAD.MOV R2, RZ, RZ, -R2 ;  /* 0x000000ffff02a224 */ /* 0x000fe200078e0a02 */
[----:B------:R-:W-:Y:S02]  /*02e0*/  @!P1 LOP3.LUT R2, RZ, R4, RZ, 0x33, !PT ;  /* 0x00000004ff029212 */ /* 0x000fe400078e33ff */
[----:B------:R-:W-:-:S03]  /*02f0*/  LEA.HI R3, R3, R0, RZ, 0x6 ;  /* 0x0000000003037211 */ /* 0x000fc600078f30ff */
[----:B------:R-:W-:Y:S02]  /*0300*/  IMAD.SHL.U32 R13, R2, 0x8, RZ ;  /* 0x00000008020d7824 */ /* 0x000fe400078e00ff */
[----:B------:R-:W-:-:S03]  /*0310*/  IMAD.MOV R2, RZ, RZ, -R2 ;  /* 0x000000ffff027224 */ /* 0x000fc600078e0a02 */
[----:B------:R-:W-:Y:S01]  /*0320*/  LEA.HI.SX32 R3, R3, -R13, 0x1a ;  /* 0x8000000d03037211 */ /* 0x000fe200078fd2ff */
[----:B------:R-:W-:-:S03]  /*0330*/  IMAD R16, R4, R2, R5 ;  /* 0x0000000204107224 */ /* 0x000fc600078e0205 */
[----:B------:R-:W-:Y:S02]  /*0340*/  VIMNMX R15, R3, 0x8, PT ;  /* 0x00000008030f7848 */ /* 0x000fe40003fe0100 */
[----:B------:R-:W-:Y:S02]  /*0350*/  IABS R7, R16 ;  /* 0x0000001000077213 */ /* 0x000fe40000000000 */
[-C--:B------:R-:W-:Y:S02]  /*0360*/  IABS R9, R15.reuse ;  /* 0x0000000f00097213 */ /* 0x080fe40000000000 */
[----:B------:R-:W-:Y:S02]  /*0370*/  IABS R4, R15 ;  /* 0x0000000f00047213 */ /* 0x000fe40000000000 */
[----:B------:R-:W1:Y:S03]  /*0380*/  I2F.RP R0, R9 ;  /* 0x0000000900007306 */ /* 0x000e660000209400 */
[----:B------:R-:W-:-:S05]  /*0390*/  IMAD.MOV R4, RZ, RZ, -R4 ;  /* 0x000000ffff047224 */ /* 0x000fca00078e0a04 */
[----:B-1----:R-:W1:Y:S02]  /*03a0*/  MUFU.RCP R0, R0 ;  /* 0x0000000000007308 */ /* 0x002e640000001000 */
[----:B-1----:R-:W-:-:S06]  /*03b0*/  VIADD R3, R0, 0xffffffe ;  /* 0x0ffffffe00037836 */ /* 0x002fcc0000000000 */
[----:B------:R-:W1:Y:S02]  /*03c0*/  F2I.FTZ.U32.TRUNC.NTZ R3, R3 ;  /* 0x0000000300037305 */ /* 0x000e64000021f000 */
[----:B-1----:R-:W-:-:S04]  /*03d0*/  IMAD.MOV R6, RZ, RZ, -R3 ;  /* 0x000000ffff067224 */ /* 0x002fc800078e0a03 */
[----:B------:R-:W-:-:S04]  /*03e0*/  IMAD.MOV.U32 R2, RZ, RZ, R6 ;  /* 0x000000ffff027224 */ /* 0x000fc800078e0006 */
[----:B------:R-:W-:Y:S02]  /*03f0*/  IMAD R5, R2, R9, RZ ;  /* 0x0000000902057224 */ /* 0x000fe400078e02ff */
[----:B------:R-:W-:-:S04]  /*0400*/  IMAD.MOV.U32 R2, RZ, RZ, RZ ;  /* 0x000000ffff027224 */ /* 0x000fc800078e00ff */
[----:B------:R-:W-:Y:S01]  /*0410*/  IMAD.HI.U32 R2, R3, R5, R2 ;  /* 0x0000000503027227 */ /* 0x000fe200078e0002 */
[----:B------:R-:W-:-:S05]  /*0420*/  IABS R3, R93 ;  /* 0x0000005d00037213 */ /* 0x000fca0000000000 */
[----:B------:R-:W-:Y:S01]  /*0430*/  IMAD.HI.U32 R0, R2, R7, RZ ;  /* 0x0000000702007227 */ /* 0x000fe200078e00ff */
[----:B------:R-:W-:-:S03]  /*0440*/  IABS R2, R92 ;  /* 0x0000005c00027213 */ /* 0x000fc60000000000 */
[----:B------:R-:W-:Y:S01]  /*0450*/  IMAD R4, R0, R4, R7 ;  /* 0x0000000400047224 */ /* 0x000fe200078e0207 */
[----:B------:R-:W1:Y:S04]  /*0460*/  I2F.RP R6, R2 ;  /* 0x0000000200067306 */ /* 0x000e680000209400 */
[----:B------:R-:W-:-:S04]  /*0470*/  ISETP.GT.U32.AND P1, PT, R9, R4, PT ;  /* 0x000000040900720c */ /* 0x000fc80003f24070 */
[----:B------:R-:W2:Y:S08]  /*0480*/  I2F.RP R7, R3 ;  /* 0x0000000300077306 */ /* 0x000eb00000209400 */
[----:B-1----:R-:W1:Y:S01]  /*0490*/  MUFU.RCP R6, R6 ;  /* 0x0000000600067308 */ /* 0x002e620000001000 */
[----:B------:R-:W-:Y:S02]  /*04a0*/  @!P1 IMAD.IADD R4, R4, 0x1, -R9 ;  /* 0x0000000104049824 */ /* 0x000fe400078e0a09 */
[----:B------:R-:W-:Y:S01]  /*04b0*/  @!P1 VIADD R0, R0, 0x1 ;  /* 0x0000000100009836 */ /* 0x000fe20000000000 */
[----:B------:R-:W-:-:S02]  /*04c0*/  ISETP.NE.AND P1, PT, R15, RZ, PT ;  /* 0x000000ff0f00720c */ /* 0x000fc40003f25270 */
[----:B------:R-:W-:Y:S02]  /*04d0*/  ISETP.GE.U32.AND P0, PT, R4, R9, PT ;  /* 0x000000090400720c */ /* 0x000fe40003f06070 */
[----:B--2---:R-:W2:Y:S01]  /*04e0*/  MUFU.RCP R7, R7 ;  /* 0x0000000700077308 */ /* 0x004ea20000001000 */
[----:B------:R-:W-:Y:S02]  /*04f0*/  LOP3.LUT R4, R16, R15, RZ, 0x3c, !PT ;  /* 0x0000000f10047212 */ /* 0x000fe400078e3cff */
[----:B------:R-:W-:Y:S02]  /*0500*/  SHF.R.U32.HI R9, RZ, 0x5, R125 ;  /* 0x00000005ff097819 */ /* 0x000fe4000001167d */
[----:B------:R-:W-:Y:S01]  /*0510*/  ISETP.GE.AND P2, PT, R4, RZ, PT ;  /* 0x000000ff0400720c */ /* 0x000fe20003f46270 */
[----:B-1----:R-:W-:-:S05]  /*0520*/  VIADD R6, R6, 0xffffffe ;  /* 0x0ffffffe06067836 */ /* 0x002fca0000000000 */
[----:B------:R-:W-:Y:S01]  /*0530*/  @P0 VIADD R0, R0, 0x1 ;  /* 0x0000000100000836 */ /* 0x000fe20000000000 */
[----:B------:R-:W-:Y:S03]  /*0540*/  F2I.FTZ.U32.TRUNC.NTZ R11, R6 ;  /* 0x00000006000b7305 */ /* 0x000fe6000021f000 */
[----:B------:R-:W-:Y:S02]  /*0550*/  IMAD.MOV.U32 R14, RZ, RZ, R0 ;  /* 0x000000ffff0e7224 */ /* 0x000fe400078e0000 */
[----:B--2---:R-:W-:Y:S01]  /*0560*/  VIADD R4, R7, 0xffffffe ;  /* 0x0ffffffe07047836 */ /* 0x004fe20000000000 */
[----:B------:R-:W-:Y:S01]  /*0570*/  SHF.R.U32.HI R7, RZ, 0x5, R125 ;  /* 0x00000005ff077819 */ /* 0x000fe2000001167d */
[----:B------:R-:W-:Y:S01]  /*0580*/  @!P2 IMAD.MOV R14, RZ, RZ, -R14 ;  /* 0x000000ffff0ea224 */ /* 0x000fe200078e0a0e */
[----:B------:R-:W-:Y:S01]  /*0590*/  @!P1 LOP3.LUT R14, RZ, R15, RZ, 0x33, !PT ;  /* 0x0000000fff0e9212 */ /* 0x000fe200078e33ff */
[----:B------:R1:W2:Y:S01]  /*05a0*/  F2I.FTZ.U32.TRUNC.NTZ R5, R4 ;  /* 0x0000000400057305 */ /* 0x0002a2000021f000 */
[----:B------:R-:W-:-:S03]  /*05b0*/  R2UR UR16, R7 ;  /* 0x00000000071072ca */ /* 0x000fc600000e0000 */
[----:B------:R-:W-:Y:S02]  /*05c0*/  IMAD.SHL.U32 R0, R14, 0x200, RZ ;  /* 0x000002000e007824 */ /* 0x000fe400078e00ff */
[----:B------:R-:W-:Y:S02]  /*05d0*/  IMAD.MOV R14, RZ, RZ, -R14 ;  /* 0x000000ffff0e7224 */ /* 0x000fe400078e0a0e */
[----:B-1----:R-:W-:Y:S01]  /*05e0*/  IMAD.MOV.U32 R4, RZ, RZ, RZ ;  /* 0x000000ffff047224 */ /* 0x002fe200078e00ff */
[----:B------:R1:W-:Y:S01]  /*05f0*/  STL [R1+0x8c], R0 ;  /* 0x00008c0001007387 */ /* 0x0003e20000100800 */
[----:B------:R-:W-:-:S04]  /*0600*/  IMAD R14, R15, R14, R16 ;  /* 0x0000000e0f0e7224 */ /* 0x000fc800078e0210 */
[----:B------:R-:W-:Y:S02]  /*0610*/  VIADD R8, R0, UR16 ;  /* 0x0000001000087c36 */ /* 0x000fe40008000000 */
[--C-:B--2---:R-:W-:Y:S02]  /*0620*/  IMAD.MOV R10, RZ, RZ, -R5.reuse ;  /* 0x000000ffff0a7224 */ /* 0x104fe400078e0a05 */
[----:B------:R-:W-:Y:S02]  /*0630*/  VIADD R17, R8, 0x10 ;  /* 0x0000001008117836 */ /* 0x000fe40000000000 */
[----:B------:R-:W-:Y:S02]  /*0640*/  IMAD R7, R10, R3, RZ ;  /* 0x000000030a077224 */ /* 0x000fe400078e02ff */
[----:B------:R-:W-:Y:S01]  /*0650*/  VIADD R15, R8, 0x30 ;  /* 0x00000030080f7836 */ /* 0x000fe20000000000 */
[----:B------:R-:W-:Y:S01]  /*0660*/  IABS R10, R17 ;  /* 0x00000011000a7213 */ /* 0x000fe20000000000 */
[----:B------:R-:W-:Y:S01]  /*0670*/  IMAD.HI.U32 R7, R5, R7, R4 ;  /* 0x0000000705077227 */ /* 0x000fe200078e0004 */
[----:B------:R-:W-:-:S02]  /*0680*/  SGXT.U32 R5, R9, 0x4 ;  /* 0x000000040905781a */ /* 0x000fc40000000000 */
[----:B------:R-:W-:Y:S01]  /*0690*/  ISETP.GE.AND P6, PT, R17, RZ, PT ;  /* 0x000000ff1100720c */ /* 0x000fe20003fc6270 */
[----:B------:R-:W-:Y:S01]  /*06a0*/  IMAD.MOV R9, RZ, RZ, -R11 ;  /* 0x000000ffff097224 */ /* 0x000fe200078e0a0b */
[----:B------:R-:W-:Y:S01]  /*06b0*/  LOP3.LUT R12, R0, R5, RZ, 0xfc, !PT ;  /* 0x00000005000c7212 */ /* 0x000fe200078efcff */
[----:B------:R-:W-:Y:S01]  /*06c0*/  IMAD.HI.U32 R4, R7, R10, RZ ;  /* 0x0000000a07047227 */ /* 0x000fe200078e00ff */
[----:B------:R-:W-:Y:S02]  /*06d0*/  IABS R16, R15 ;  /* 0x0000000f00107213 */ /* 0x000fe40000000000 */
[C---:B------:R-:W-:Y:S01]  /*06e0*/  LOP3.LUT R18, R12.reuse, 0x20, RZ, 0xfc, !PT ;  /* 0x000000200c127812 */ /* 0x040fe200078efcff */
[----:B------:R-:W-:Y:S01]  /*06f0*/  IMAD.MOV R4, RZ, RZ, -R4 ;  /* 0x000000ffff047224 */ /* 0x000fe200078e0a04 */
[----:B------:R-:W-:Y:S01]  /*0700*/  LOP3.LUT R17, R12, 0x60, RZ, 0xfc, !PT ;  /* 0x000000600c117812 */ /* 0x000fe200078efcff */
[----:B------:R-:W-:Y:S01]  /*0710*/  IMAD R9, R9, R2, RZ ;  /* 0x0000000209097224 */ /* 0x000fe200078e02ff */
[----:B------:R-:W-:Y:S01]  /*0720*/  IABS R6, R18 ;  /* 0x0000001200067213 */ /* 0x000fe20000000000 */
[----:B------:R-:W-:Y:S01]  /*0730*/  IMAD R4, R3, R4, R10 ;  /* 0x0000000403047224 */ /* 0x000fe200078e020a */
[----:B------:R-:W-:Y:S01]  /*0740*/  ISETP.GE.AND P3, PT, R18, RZ, PT ;  /* 0x000000ff1200720c */ /* 0x000fe20003f66270 */
[----:B------:R-:W-:Y:S01]  /*0750*/  IMAD.MOV.U32 R10, RZ, RZ, RZ ;  /* 0x000000ffff0a7224 */ /* 0x000fe200078e00ff */
[----:B------:R-:W-:Y:S01]  /*0760*/  LOP3.LUT R21, R12, 0x80, RZ, 0xfc, !PT ;  /* 0x000000800c157812 */ /* 0x000fe200078efcff */
[----:B------:R-:W-:Y:S01]  /*0770*/  IMAD.HI.U32 R5, R7, R6, RZ ;  /* 0x0000000607057227 */ /* 0x000fe200078e00ff */
[----:B------:R-:W-:-:S02]  /*0780*/  ISETP.GT.U32.AND P0, PT, R3, R4, PT ;  /* 0x000000040300720c */ /* 0x000fc40003f04070 */
[----:B------:R-:W-:Y:S01]  /*0790*/  ISETP.GE.AND P4, PT, R15, RZ, PT ;  /* 0x000000ff0f00720c */ /* 0x000fe20003f86270 */
[----:B------:R-:W-:Y:S01]  /*07a0*/  IMAD.HI.U32 R10, R11, R9, R10 ;  /* 0x000000090b0a7227 */ /* 0x000fe200078e000a */
[C---:B------:R-:W-:Y:S02]  /*07b0*/  LOP3.LUT R11, R12.reuse, 0x40, RZ, 0xfc, !PT ;  /* 0x000000400c0b7812 */ /* 0x040fe400078efcff */
[C---:B------:R-:W-:Y:S01]  /*07c0*/  LOP3.LUT R23, R12.reuse, 0xa0, RZ, 0xfc, !PT ;  /* 0x000000a00c177812 */ /* 0x040fe200078efcff */
[----:B------:R-:W-:Y:S01]  /*07d0*/  IMAD.MOV R5, RZ, RZ, -R5 ;  /* 0x000000ffff057224 */ /* 0x000fe200078e0a05 */
[----:B------:R-:W-:Y:S01]  /*07e0*/  IABS R18, R11 ;  /* 0x0000000b00127213 */ /* 0x000fe20000000000 */
[----:B------:R-:W-:Y:S01]  /*07f0*/  IMAD.IADD R14, R13, 0x1, R14 ;  /* 0x000000010d0e7824 */ /* 0x000fe200078e020e */
[----:B------:R-:W-:Y:S01]  /*0800*/  IABS R22, R23 ;  /* 0x0000001700167213 */ /* 0x000fe20000000000 */
[----:B------:R-:W-:Y:S01]  /*0810*/  IMAD R5, R3, R5, R6 ;  /* 0x0000000503057224 */ /* 0x000fe200078e0206 */
[----:B------:R-:W-:Y:S01]  /*0820*/  LOP3.LUT R27, R12, 0xc0, RZ, 0xfc, !PT ;  /* 0x000000c00c1b7812 */ /* 0x000fe200078efcff */
[----:B------:R-:W-:Y:S01]  /*0830*/  @!P0 IMAD.IADD R4, R4, 0x1, -R3 ;  /* 0x0000000104048824 */ /* 0x000fe200078e0a03 */
[----:B------:R-:W-:Y:S01]  /*0840*/  ISETP.GE.AND P0, PT, R11, RZ, PT ;  /* 0x000000ff0b00720c */ /* 0x000fe20003f06270 */
[----:B------:R-:W-:Y:S01]  /*0850*/  IMAD.HI.U32 R9, R7, R18, RZ ;  /* 0x0000001207097227 */ /* 0x000fe200078e00ff */
[----:B------:R-:W-:-:S02]  /*0860*/  ISETP.GT.U32.AND P2, PT, R3, R5, PT ;  /* 0x000000050300720c */ /* 0x000fc40003f44070 */
[C---:B------:R-:W-:Y:S01]  /*0870*/  ISETP.GT.U32.AND P1, PT, R3.reuse, R4, PT ;  /* 0x000000040300720c */ /* 0x040fe20003f24070 */
[----:B------:R-:W-:Y:S01]  /*0880*/  IMAD.MOV R9, RZ, RZ, -R9 ;  /* 0x000000ffff097224 */ /* 0x000fe200078e0a09 */
[----:B------:R-:W-:Y:S01]  /*0890*/  LOP3.LUT R31, R12, 0x160, RZ, 0xfc, !PT ;  /* 0x000001600c1f7812 */ /* 0x000fe200078efcff */
[----:B------:R-:W-:Y:S01]  /*08a0*/  VIADD R13, R8, 0x50 ;  /* 0x00000050080d7836 */ /* 0x000fe20000000000 */
[----:B------:R-:W-:Y:S01]  /*08b0*/  LOP3.LUT R35, R12, 0x180, RZ, 0xfc, !PT ;  /* 0x000001800c237812 */ /* 0x000fe200078efcff */
[----:B------:R-:W-:Y:S01]  /*08c0*/  IMAD R9, R3, R9, R18 ;  /* 0x0000000903097224 */ /* 0x000fe200078e0212 */
[----:B------:R-:W-:Y:S01]  /*08d0*/  IABS R40, R31 ;  /* 0x0000001f00287213 */ /* 0x000fe20000000000 */
[----:B------:R-:W-:Y:S01]  /*08e0*/  IMAD.HI.U32 R6, R7, R16, RZ ;  /* 0x0000001007067227 */ /* 0x000fe200078e00ff */
[----:B------:R-:W-:Y:S02]  /*08f0*/  IABS R20, R13 ;  /* 0x0000000d00147213 */ /* 0x000fe40000000000 */
[----:B------:R-:W-:Y:S01]  /*0900*/  ISETP.GE.AND P5, PT, R13, RZ, PT ;  /* 0x000000ff0d00720c */ /* 0x000fe20003fa6270 */
[--C-:B------:R-:W-:Y:S01]  /*0910*/  @!P2 IMAD.IADD R5, R5, 0x1, -R3.reuse ;  /* 0x000000010505a824 */ /* 0x100fe200078e0a03 */
[----:B------:R-:W-:Y:S01]  /*0920*/  IABS R44, R35 ;  /* 0x00000023002c7213 */ /* 0x000fe20000000000 */
[----:B------:R-:W-:Y:S01]  /*0930*/  @!P1 IMAD.IADD R4, R4, 0x1, -R3 ;  /* 0x0000000104049824 */ /* 0x000fe200078e0a03 */
[----:B------:R-:W-:Y:S01]  /*0940*/  LOP3.LUT R39, R12, 0x1a0, RZ, 0xfc, !PT ;  /* 0x000001a00c277812 */ /* 0x000fe200078efcff */
[----:B------:R-:W-:Y:S01]  /*0950*/  IMAD.HI.U32 R11, R7, R20, RZ ;  /* 0x00000014070b7227 */ /* 0x000fe200078e00ff */
[----:B------:R-:W-:-:S02]  /*0960*/  ISETP.GT.U32.AND P2, PT, R3, R5, PT ;  /* 0x000000050300720c */ /* 0x000fc40003f44070 */
[----:B------:R-:W-:Y:S01]  /*0970*/  IABS R48, R39 ;  /* 0x0000002700307213 */ /* 0x000fe20000000000 */
[----:B------:R-:W-:Y:S01]  /*0980*/  @!P6 IMAD.MOV R4, RZ, RZ, -R4 ;  /* 0x000000ffff04e224 */ /* 0x000fe200078e0a04 */
[C---:B------:R-:W-:Y:S01]  /*0990*/  ISETP.GT.U32.AND P6, PT, R3.reuse, R9, PT ;  /* 0x000000090300720c */ /* 0x040fe20003fc4070 */
[----:B------:R-:W-:Y:S01]  /*09a0*/  IMAD.MOV R6, RZ, RZ, -R6 ;  /* 0x000000ffff067224 */ /* 0x000fe200078e0a06 */
[----:B------:R-:W-:Y:S01]  /*09b0*/  LOP3.LUT R43, R12, 0x1c0, RZ, 0xfc, !PT ;  /* 0x000001c00c2b7812 */ /* 0x000fe200078efcff */
[----:B------:R-:W-:Y:S02]  /*09c0*/  IMAD.MOV R11, RZ, RZ, -R11 ;  /* 0x000000ffff0b7224 */ /* 0x000fe400078e0a0b */
[C---:B------:R-:W-:Y:S01]  /*09d0*/  IMAD R6, R3.reuse, R6, R16 ;  /* 0x0000000603067224 */ /* 0x040fe200078e0210 */
[----:B------:R-:W-:Y:S01]  /*09e0*/  IABS R16, R17 ;  /* 0x0000001100107213 */ /* 0x000fe20000000000 */
[----:B------:R-:W-:Y:S01]  /*09f0*/  IMAD R11, R3, R11, R20 ;  /* 0x0000000b030b7224 */ /* 0x000fe200078e0214 */
[----:B------:R-:W-:Y:S01]  /*0a00*/  IABS R20, R21 ;  /* 0x0000001500147213 */ /* 0x000fe20000000000 */
[----:B------:R-:W-:Y:S01]  /*0a10*/  @!P2 IMAD.IADD R5, R5, 0x1, -R3 ;  /* 0x000000010505a824 */ /* 0x000fe200078e0a03 */
[----:B------:R-:W-:Y:S01]  /*0a20*/  ISETP.GT.U32.AND P1, PT, R3, R6, PT ;  /* 0x000000060300720c */ /* 0x000fe20003f24070 */
[----:B------:R-:W-:Y:S01]  /*0a30*/  IMAD.HI.U32 R13, R7, R16, RZ ;  /* 0x00000010070d7227 */ /* 0x000fe200078e00ff */
[----:B------:R-:W-:-:S03]  /*0a40*/  ISETP.GT.U32.AND P2, PT, R3, R11, PT ;  /* 0x0000000b0300720c */ /* 0x000fc60003f44070 */
[----:B------:R-:W-:Y:S02]  /*0a50*/  @!P6 IMAD.IADD R9, R9, 0x1, -R3 ;  /* 0x000000010909e824 */ /* 0x000fe400078e0a03 */
[----:B------:R-:W-:Y:S02]  /*0a60*/  IMAD.MOV R13, RZ, RZ, -R13 ;  /* 0x000000ffff0d7224 */ /* 0x000fe400078e0a0d */
[----:B------:R-:W-:Y:S01]  /*0a70*/  VIADD R19, R8, 0x70 ;  /* 0x0000007008137836 */ /* 0x000fe20000000000 */
[C---:B------:R-:W-:Y:S01]  /*0a80*/  ISETP.GT.U32.AND P6, PT, R3.reuse, R9, PT ;  /* 0x000000090300720c */ /* 0x040fe20003fc4070 */
[----:B------:R-:W-:Y:S02]  /*0a90*/  IMAD R13, R3, R13, R16 ;  /* 0x0000000d030d7224 */ /* 0x000fe400078e0210 */
[--C-:B------:R-:W-:Y:S01]  /*0aa0*/  @!P1 IMAD.IADD R6, R6, 0x1, -R3.reuse ;  /* 0x0000000106069824 */ /* 0x100fe200078e0a03 */
[----:B------:R-:W-:Y:S01]  /*0ab0*/  IABS R18, R19 ;  /* 0x0000001300127213 */ /* 0x000fe20000000000 */
[----:B------:R-:W-:-:S02]  /*0ac0*/  @!P2 IMAD.IADD R11, R11, 0x1, -R3 ;  /* 0x000000010b0ba824 */ /* 0x000fc400078e0a03 */
[----:B------:R-:W-:Y:S01]  /*0ad0*/  @!P3 IMAD.MOV R5, RZ, RZ, -R5 ;  /* 0x000000ffff05b224 */ /* 0x000fe200078e0a05 */
[----:B------:R-:W-:Y:S01]  /*0ae0*/  ISETP.GE.AND P3, PT, R17, RZ, PT ;  /* 0x000000ff1100720c */ /* 0x000fe20003f66270 */
[----:B------:R-:W-:Y:S01]  /*0af0*/  IMAD.HI.U32 R15, R7, R18, RZ ;  /* 0x00000012070f7227 */ /* 0x000fe200078e00ff */
[C---:B------:R-:W-:Y:S02]  /*0b00*/  ISETP.GT.U32.AND P2, PT, R3.reuse, R11, PT ;  /* 0x0000000b0300720c */ /* 0x040fe40003f44070 */
[----:B------:R-:W-:Y:S01]  /*0b10*/  ISETP.GT.U32.AND P1, PT, R3, R6, PT ;  /* 0x000000060300720c */ /* 0x000fe20003f24070 */
[----:B------:R-:W-:Y:S01]  /*0b20*/  @!P6 IMAD.IADD R9, R9, 0x1, -R3 ;  /* 0x000000010909e824 */ /* 0x000fe200078e0a03 */
[----:B------:R-:W-:Y:S01]  /*0b30*/  ISETP.GT.U32.AND P6, PT, R3, R13, PT ;  /* 0x0000000d0300720c */ /* 0x000fe20003fc4070 */
[----:B------:R-:W-:Y:S02]  /*0b40*/  IMAD.MOV R17, RZ, RZ, -R15 ;  /* 0x000000ffff117224 */ /* 0x000fe400078e0a0f */
[----:B------:R-:W-:-:S04]  /*0b50*/  IMAD.HI.U32 R15, R7, R20, RZ ;  /* 0x00000014070f7227 */ /* 0x000fc800078e00ff */
[C---:B------:R-:W-:Y:S02]  /*0b60*/  IMAD R16, R3.reuse, R17, R18 ;  /* 0x0000001103107224 */ /* 0x040fe400078e0212 */
[----:B------:R-:W-:Y:S02]  /*0b70*/  IMAD.MOV R15, RZ, RZ, -R15 ;  /* 0x000000ffff0f7224 */ /* 0x000fe400078e0a0f */
[----:B------:R-:W-:Y:S01]  /*0b80*/  @!P0 IMAD.MOV R9, RZ, RZ, -R9 ;  /* 0x000000ffff098224 */ /* 0x000fe200078e0a09 */
[----:B------:R-:W-:Y:S01]  /*0b90*/  ISETP.GT.U32.AND P0, PT, R3, R16, PT ;  /* 0x000000100300720c */ /* 0x000fe20003f04070 */
[--C-:B------:R-:W-:Y:S02]  /*0ba0*/  @!P6 IMAD.IADD R13, R13, 0x1, -R3.reuse ;  /* 0x000000010d0de824 */ /* 0x100fe400078e0a03 */
[----:B------:R-:W-:Y:S02]  /*0bb0*/  IMAD R17, R3, R15, R20 ;  /* 0x0000000f03117224 */ /* 0x000fe400078e0214 */
[----:B------:R-:W-:Y:S01]  /*0bc0*/  @!P2 IMAD.IADD R11, R11, 0x1, -R3 ;  /* 0x000000010b0ba824 */ /* 0x000fe200078e0a03 */
[----:B------:R-:W-:Y:S01]  /*0bd0*/  ISETP.GT.U32.AND P6, PT, R3, R13, PT ;  /* 0x0000000d0300720c */ /* 0x000fe20003fc4070 */
[----:B------:R-:W-:-:S04]  /*0be0*/  IMAD.HI.U32 R18, R7, R22, RZ ;  /* 0x0000001607127227 */ /* 0x000fc800078e00ff */
[----:B------:R-:W-:Y:S02]  /*0bf0*/  VIADD R15, R8, 0x90 ;  /* 0x00000090080f7836 */ /* 0x000fe40000000000 */
[----:B------:R-:W-:Y:S01]  /*0c00*/  @!P5 IMAD.MOV R11, RZ, RZ, -R11 ;  /* 0x000000ffff0bd224 */ /* 0x000fe200078e0a0b */
[----:B------:R-:W-:Y:S01]  /*0c10*/  ISETP.GT.U32.AND P5, PT, R3, R17, PT ;  /* 0x000000110300720c */ /* 0x000fe20003fa4070 */
[--C-:B------:R-:W-:Y:S01]  /*0c20*/  @!P1 IMAD.IADD R6, R6, 0x1, -R3.reuse ;  /* 0x0000000106069824 */ /* 0x100fe200078e0a03 */
[----:B------:R-:W-:Y:S01]  /*0c30*/  ISETP.GE.AND P1, PT, R19, RZ, PT ;  /* 0x000000ff1300720c */ /* 0x000fe20003f26270 */
[----:B------:R-:W-:Y:S01]  /*0c40*/  IMAD.MOV R19, RZ, RZ, -R18 ;  /* 0x000000ffff137224 */ /* 0x000fe200078e0a12 */
[----:B------:R-:W-:Y:S01]  /*0c50*/  IABS R20, R15 ;  /* 0x0000000f00147213 */ /* 0x000fe20000000000 */
[--C-:B------:R-:W-:Y:S01]  /*0c60*/  @!P6 IMAD.IADD R13, R13, 0x1, -R3.reuse ;  /* 0x000000010d0de824 */ /* 0x100fe200078e0a03 */
[----:B------:R-:W-:Y:S01]  /*0c70*/  ISETP.GE.AND P2, PT, R15, RZ, PT ;  /* 0x000000ff0f00720c */ /* 0x000fe20003f46270 */
[----:B------:R-:W-:Y:S01]  /*0c80*/  IMAD R19, R3, R19, R22 ;  /* 0x0000001303137224 */ /* 0x000fe200078e0216 */
[----:B------:R-:W-:Y:S01]  /*0c90*/  ISETP.GE.AND P6, PT, R23, RZ, PT ;  /* 0x000000ff1700720c */ /* 0x000fe20003fc6270 */
[----:B------:R-:W-:-:S02]  /*0ca0*/  @!P0 IMAD.IADD R16, R16, 0x1, -R3 ;  /* 0x0000000110108824 */ /* 0x000fc400078e0a03 */
[----:B------:R-:W-:Y:S02]  /*0cb0*/  VIADD R25, R8, 0xb0 ;  /* 0x000000b008197836 */ /* 0x000fe40000000000 */
[----:B------:R-:W-:Y:S01]  /*0cc0*/  IMAD.HI.U32 R15, R7, R20, RZ ;  /* 0x00000014070f7227 */ /* 0x000fe200078e00ff */
[C---:B------:R-:W-:Y:S02]  /*0cd0*/  ISETP.GT.U32.AND P0, PT, R3.reuse, R16, PT ;  /* 0x000000100300720c */ /* 0x040fe40003f04070 */
[----:B------:R-:W-:Y:S01]  /*0ce0*/  IABS R24, R25 ;  /* 0x0000001900187213 */ /* 0x000fe20000000000 */
[----:B------:R-:W-:Y:S01]  /*0cf0*/  @!P3 IMAD.MOV R13, RZ, RZ, -R13 ;  /* 0x000000ffff0db224 */ /* 0x000fe200078e0a0d */
[----:B------:R-:W-:Y:S01]  /*0d00*/  ISETP.GT.U32.AND P3, PT, R3, R19, PT ;  /* 0x000000130300720c */ /* 0x000fe20003f64070 */
[----:B------:R-:W-:Y:S01]  /*0d10*/  @!P4 IMAD.MOV R6, RZ, RZ, -R6 ;  /* 0x000000ffff06c224 */ /* 0x000fe200078e0a06 */
[----:B------:R-:W-:Y:S01]  /*0d20*/  ISETP.GE.AND P4, PT, R21, RZ, PT ;  /* 0x000000ff1500720c */ /* 0x000fe20003f86270 */
[----:B------:R-:W-:Y:S01]  /*0d30*/  IMAD.MOV R15, RZ, RZ, -R15 ;  /* 0x000000ffff0f7224 */ /* 0x000fe200078e0a0f */
[----:B------:R-:W-:Y:S01]  /*0d40*/  IABS R21, R27 ;  /* 0x0000001b00157213 */ /* 0x000fe20000000000 */
[----:B------:R-:W-:-:S02]  /*0d50*/  @!P5 IMAD.IADD R17, R17, 0x1, -R3 ;  /* 0x000000011111d824 */ /* 0x000fc400078e0a03 */
[----:B------:R-:W-:Y:S02]  /*0d60*/  IMAD R18, R3, R15, R20 ;  /* 0x0000000f03127224 */ /* 0x000fe400078e0214 */
[----:B------:R-:W-:Y:S01]  /*0d70*/  IMAD.HI.U32 R15, R7, R24, RZ ;  /* 0x00000018070f7227 */ /* 0x000fe200078e00ff */
[----:B------:R-:W-:-:S03]  /*0d80*/  ISETP.GT.U32.AND P5, PT, R3, R17, PT ;  /* 0x000000110300720c */ /* 0x000fc60003fa4070 */
[----:B------:R-:W-:Y:S02]  /*0d90*/  IMAD.MOV.U32 R22, RZ, RZ, R21 ;  /* 0x000000ffff167224 */ /* 0x000fe400078e0015 */
[----:B------:R-:W-:Y:S02]  /*0da0*/  IMAD.MOV R20, RZ, RZ, -R15 ;  /* 0x000000ffff147224 */ /* 0x000fe400078e0a0f */
[----:B------:R-:W-:-:S04]  /*0db0*/  IMAD.HI.U32 R15, R7, R22, RZ ;  /* 0x00000016070f7227 */ /* 0x000fc800078e00ff */
[--C-:B------:R-:W-:Y:S02]  /*0dc0*/  @!P3 IMAD.IADD R19, R19, 0x1, -R3.reuse ;  /* 0x000000011313b824 */ /* 0x100fe400078e0a03 */
[----:B------:R-:W-:Y:S01]  /*0dd0*/  @!P0 IMAD.IADD R16, R16, 0x1, -R3 ;  /* 0x0000000110108824 */ /* 0x000fe200078e0a03 */
[C---:B------:R-:W-:Y:S01]  /*0de0*/  ISETP.GT.U32.AND P0, PT, R3.reuse, R18, PT ;  /* 0x000000120300720c */ /* 0x040fe20003f04070 */
[----:B------:R-:W-:Y:S01]  /*0df0*/  VIADD R23, R8, 0xd0 ;  /* 0x000000d008177836 */ /* 0x000fe20000000000 */
[C---:B------:R-:W-:Y:S01]  /*0e00*/  ISETP.GT.U32.AND P3, PT, R3.reuse, R19, PT ;  /* 0x000000130300720c */ /* 0x040fe20003f64070 */
[----:B------:R-:W-:Y:S02]  /*0e10*/  IMAD.MOV R15, RZ, RZ, -R15 ;  /* 0x000000ffff0f7224 */ /* 0x000fe400078e0a0f */
[----:B------:R-:W-:Y:S01]  /*0e20*/  IMAD R20, R3, R20, R24 ;  /* 0x0000001403147224 */ /* 0x000fe200078e0218 */
[----:B------:R-:W-:Y:S01]  /*0e30*/  IABS R24, R23 ;  /* 0x0000001700187213 */ /* 0x000fe20000000000 */
[----:B------:R-:W-:Y:S01]  /*0e40*/  @!P1 IMAD.MOV R16, RZ, RZ, -R16 ;  /* 0x000000ffff109224 */ /* 0x000fe200078e0a10 */
[----:B------:R-:W-:Y:S01]  /*0e50*/  ISETP.GE.AND P1, PT, R25, RZ, PT ;  /* 0x000000ff1900720c */ /* 0x000fe20003f26270 */
[----:B------:R-:W-:Y:S01]  /*0e60*/  @!P5 IMAD.IADD R17, R17, 0x1, -R3 ;  /* 0x000000011111d824 */ /* 0x000fe200078e0a03 */
[----:B------:R-:W-:Y:S01]  /*0e70*/  LOP3.LUT R25, R12, 0xe0, RZ, 0xfc, !PT ;  /* 0x000000e00c197812 */ /* 0x000fe200078efcff */
[C---:B------:R-:W-:Y:S01]  /*0e80*/  IMAD R21, R3.reuse, R15, R22 ;  /* 0x0000000f03157224 */ /* 0x040fe200078e0216 */
[----:B------:R-:W-:Y:S01]  /*0e90*/  ISETP.GT.U32.AND P5, PT, R3, R20, PT ;  /* 0x000000140300720c */ /* 0x000fe20003fa4070 */
[----:B------:R-:W-:Y:S01]  /*0ea0*/  @!P4 IMAD.MOV R17, RZ, RZ, -R17 ;  /* 0x000000ffff11c224 */ /* 0x000fe200078e0a11 */
[----:B------:R-:W-:Y:S01]  /*0eb0*/  IABS R26, R25 ;  /* 0x00000019001a7213 */ /* 0x000fe20000000000 */
[----:B------:R-:W-:Y:S01]  /*0ec0*/  IMAD.HI.U32 R15, R7, R24, RZ ;  /* 0x00000018070f7227 */ /* 0x000fe200078e00ff */
[----:B------:R-:W-:-:S03]  /*0ed0*/  ISETP.GT.U32.AND P4, PT, R3, R21, PT ;  /* 0x000000150300720c */ /* 0x000fc60003f84070 */
[----:B------:R-:W-:Y:S02]  /*0ee0*/  @!P0 IMAD.IADD R18, R18, 0x1, -R3 ;  /* 0x0000000112128824 */ /* 0x000fe400078e0a03 */
[----:B------:R-:W-:-:S03]  /*0ef0*/  IMAD.HI.U32 R22, R7, R26, RZ ;  /* 0x0000001a07167227 */ /* 0x000fc600078e00ff */
[----:B------:R-:W-:Y:S01]  /*0f00*/  ISETP.GT.U32.AND P0, PT, R3, R18, PT ;  /* 0x000000120300720c */ /* 0x000fe20003f04070 */
[----:B------:R-:W-:Y:S02]  /*0f10*/  IMAD.MOV R15, RZ, RZ, -R15 ;  /* 0x000000ffff0f7224 */ /* 0x000fe400078e0a0f */
[--C-:B------:R-:W-:Y:S01]  /*0f20*/  @!P3 IMAD.IADD R19, R19, 0x1, -R3.reuse ;  /* 0x000000011313b824 */ /* 0x100fe200078e0a03 */
[----:B------:R-:W-:Y:S01]  /*0f30*/  ISETP.GE.AND P3, PT, R23, RZ, PT ;  /* 0x000000ff1700720c */ /* 0x000fe20003f66270 */
[----:B------:R-:W-:Y:S02]  /*0f40*/  IMAD.MOV R23, RZ, RZ, -R22 ;  /* 0x000000ffff177224 */ /* 0x000fe400078e0a16 */
[----:B------:R-:W-:Y:S02]  /*0f50*/  IMAD R22, R3, R15, R24 ;  /* 0x0000000f03167224 */ /* 0x000fe400078e0218 */
[--C-:B------:R-:W-:Y:S02]  /*0f60*/  @!P5 IMAD.IADD R20, R20, 0x1, -R3.reuse ;  /* 0x000000011414d824 */ /* 0x100fe400078e0a03 */
[----:B------:R-:W-:Y:S01]  /*0f70*/  @!P4 IMAD.IADD R21, R21, 0x1, -R3 ;  /* 0x000000011515c824 */ /* 0x000fe200078e0a03 */
[C---:B------:R-:W-:Y:S01]  /*0f80*/  ISETP.GT.U32.AND P4, PT, R3.reuse, R22, PT ;  /* 0x000000160300720c */ /* 0x040fe20003f84070 */
[C---:B------:R-:W-:Y:S01]  /*0f90*/  IMAD R23, R3.reuse, R23, R26 ;  /* 0x0000001703177224 */ /* 0x040fe200078e021a */
[----:B------:R-:W-:Y:S01]  /*0fa0*/  ISETP.GT.U32.AND P5, PT, R3, R20, PT ;  /* 0x000000140300720c */ /* 0x000fe20003fa4070 */
[----:B------:R-:W-:-:S02]  /*0fb0*/  @!P6 IMAD.MOV R19, RZ, RZ, -R19 ;  /* 0x000000ffff13e224 */ /* 0x000fc400078e0a13 */
[----:B------:R-:W-:Y:S01]  /*0fc0*/  VIADD R29, R8, 0xf0 ;  /* 0x000000f0081d7836 */ /* 0x000fe20000000000 */
[----:B------:R-:W-:Y:S01]  /*0fd0*/  ISETP.GT.U32.AND P6, PT, R3, R23, PT ;  /* 0x000000170300720c */ /* 0x000fe20003fc4070 */
[--C-:B------:R-:W-:Y:S01]  /*0fe0*/  @!P0 IMAD.IADD R18, R18, 0x1, -R3.reuse ;  /* 0x0000000112128824 */ /* 0x100fe200078e0a03 */
[----:B------:R-:W-:Y:S01]  /*0ff0*/  ISETP.GE.AND P0, PT, R27, RZ, PT ;  /* 0x000000ff1b00720c */ /* 0x000fe20003f06270 */
[----:B------:R-:W-:Y:S01]  /*1000*/  VIADD R33, R8, 0x170 ;  /* 0x0000017008217836 */ /* 0x000fe20000000000 */
[----:B------:R-:W-:Y:S01]  /*1010*/  IABS R28, R29 ;  /* 0x0000001d001c7213 */ /* 0x000fe20000000000 */
[----:B------:R-:W-:Y:S01]  /*1020*/  @!P2 IMAD.MOV R18, RZ, RZ, -R18 ;  /* 0x000000ffff12a224 */ /* 0x000fe200078e0a12 */
[----:B------:R-:W-:Y:S01]  /*1030*/  ISETP.GT.U32.AND P2, PT, R3, R21, PT ;  /* 0x000000150300720c */ /* 0x000fe20003f44070 */
[--C-:B------:R-:W-:Y:S01]  /*1040*/  @!P4 IMAD.IADD R22, R22, 0x1, -R3.reuse ;  /* 0x000000011616c824 */ /* 0x100fe200078e0a03 */
[----:B------:R-:W-:Y:S01]  /*1050*/  IABS R42, R33 ;  /* 0x00000021002a7213 */ /* 0x000fe20000000000 */
[----:B------:R-:W-:Y:S01]  /*1060*/  @!P5 IMAD.IADD R20, R20, 0x1, -R3 ;  /* 0x000000011414d824 */ /* 0x000fe200078e0a03 */
[----:B------:R-:W-:Y:S01]  /*1070*/  ISETP.GE.AND P5, PT, R25, RZ, PT ;  /* 0x000000ff1900720c */ /* 0x000fe20003fa6270 */
[----:B------:R-:W-:Y:S01]  /*1080*/  IMAD.HI.U32 R15, R7, R28, RZ ;  /* 0x0000001c070f7227 */ /* 0x000fe200078e00ff */
[----:B------:R-:W-:-:S02]  /*1090*/  LOP3.LUT R25, R12, 0x100, RZ, 0xfc, !PT ;  /* 0x000001000c197812 */ /* 0x000fc400078efcff */
[----:B------:R-:W-:Y:S01]  /*10a0*/  ISETP.GT.U32.AND P4, PT, R3, R22, PT ;  /* 0x000000160300720c */ /* 0x000fe20003f84070 */
[----:B------:R-:W-:Y:S01]  /*10b0*/  @!P6 IMAD.IADD R23, R23, 0x1, -R3 ;  /* 0x000000011717e824 */ /* 0x000fe200078e0a03 */
[----:B------:R-:W-:Y:S01]  /*10c0*/  IABS R26, R25 ;  /* 0x00000019001a7213 */ /* 0x000fe20000000000 */
[----:B------:R-:W-:Y:S02]  /*10d0*/  IMAD.MOV R15, RZ, RZ, -R15 ;  /* 0x000000ffff0f7224 */ /* 0x000fe400078e0a0f */
[----:B------:R-:W-:Y:S01]  /*10e0*/  @!P2 IMAD.IADD R21, R21, 0x1, -R3 ;  /* 0x000000011515a824 */ /* 0x000fe200078e0a03 */
[C---:B------:R-:W-:Y:S01]  /*10f0*/  ISETP.GT.U32.AND P6, PT, R3.reuse, R23, PT ;  /* 0x000000170300720c */ /* 0x040fe20003fc4070 */
[----:B------:R-:W-:Y:S01]  /*1100*/  IMAD R24, R3, R15, R28 ;  /* 0x0000000f03187224 */ /* 0x000fe200078e021c */
[----:B------:R-:W-:Y:S01]  /*1110*/  ISETP.GE.AND P2, PT, R25, RZ, PT ;  /* 0x000000ff1900720c */ /* 0x000fe20003f46270 */
[----:B------:R-:W-:Y:S01]  /*1120*/  IMAD.HI.U32 R15, R7, R26, RZ ;  /* 0x0000001a070f7227 */ /* 0x000fe200078e00ff */
[----:B------:R-:W-:-:S03]  /*1130*/  LOP3.LUT R28, R12, 0x120, RZ, 0xfc, !PT ;  /* 0x000001200c1c7812 */ /* 0x000fc600078efcff */
[----:B------:R-:W-:Y:S01]  /*1140*/  VIADD R25, R8, 0x110 ;  /* 0x0000011008197836 */ /* 0x000fe20000000000 */
[----:B------:R-:W-:Y:S01]  /*1150*/  IABS R32, R28 ;  /* 0x0000001c00207213 */ /* 0x000fe20000000000 */
[----:B------:R-:W-:Y:S02]  /*1160*/  IMAD.MOV R15, RZ, RZ, -R15 ;  /* 0x000000ffff0f7224 */ /* 0x000fe400078e0a0f */
[----:B------:R-:W-:Y:S01]  /*1170*/  @!P4 IMAD.IADD R22, R22, 0x1, -R3 ;  /* 0x000000011616c824 */ /* 0x000fe200078e0a03 */
[----:B------:R-:W-:Y:S01]  /*1180*/  IABS R30, R25 ;  /* 0x00000019001e7213 */ /* 0x000fe20000000000 */
[----:B------:R-:W-:Y:S01]  /*1190*/  @!P0 IMAD.MOV R21, RZ, RZ, -R21 ;  /* 0x000000ffff158224 */ /* 0x000fe200078e0a15 */
[----:B------:R-:W-:Y:S01]  /*11a0*/  ISETP.GE.AND P4, PT, R25, RZ, PT ;  /* 0x000000ff1900720c */ /* 0x000fe20003f86270 */
[C---:B------:R-:W-:Y:S01]  /*11b0*/  IMAD R25, R3.reuse, R15, R26 ;  /* 0x0000000f03197224 */ /* 0x040fe200078e021a */
[----:B------:R-:W-:Y:S01]  /*11c0*/  ISETP.GT.U32.AND P0, PT, R3, R24, PT ;  /* 0x000000180300720c */ /* 0x000fe20003f04070 */
[----:B------:R-:W-:-:S02]  /*11d0*/  @!P6 IMAD.IADD R23, R23, 0x1, -R3 ;  /* 0x000000011717e824 */ /* 0x000fc400078e0a03 */
[----:B------:R-:W-:Y:S01]  /*11e0*/  @!P1 IMAD.MOV R20, RZ, RZ, -R20 ;  /* 0x000000ffff149224 */ /* 0x000fe200078e0a14 */
[----:B------:R-:W-:Y:S01]  /*11f0*/  ISETP.GT.U32.AND P6, PT, R3, R25, PT ;  /* 0x000000190300720c */ /* 0x000fe20003fc4070 */
[----:B------:R-:W-:Y:S01]  /*1200*/  IMAD.HI.U32 R15, R7, R30, RZ ;  /* 0x0000001e070f7227 */ /* 0x000fe200078e00ff */
[----:B------:R-:W-:-:S03]  /*1210*/  ISETP.GE.AND P1, PT, R29, RZ, PT ;  /* 0x000000ff1d00720c */ /* 0x000fc60003f26270 */
[----:B------:R-:W-:Y:S02]  /*1220*/  VIADD R29, R8, 0x130 ;  /* 0x00000130081d7836 */ /* 0x000fe40000000000 */
[----:B------:R-:W-:Y:S02]  /*1230*/  IMAD.MOV R27, RZ, RZ, -R15 ;  /* 0x000000ffff1b7224 */ /* 0x000fe400078e0a0f */
[--C-:B------:R-:W-:Y:S01]  /*1240*/  @!P0 IMAD.IADD R24, R24, 0x1, -R3.reuse ;  /* 0x0000000118188824 */ /* 0x100fe200078e0a03 */
[----:B------:R-:W-:Y:S01]  /*1250*/  IABS R34, R29 ;  /* 0x0000001d00227213 */ /* 0x000fe20000000000 */
[----:B------:R-:W-:Y:S01]  /*1260*/  @!P3 IMAD.MOV R22, RZ, RZ, -R22 ;  /* 0x000000ffff16b224 */ /* 0x000fe200078e0a16 */
[----:B------:R-:W-:Y:S01]  /*1270*/  ISETP.GE.AND P0, PT, R28, RZ, PT ;  /* 0x000000ff1c00720c */ /* 0x000fe20003f06270 */
[----:B------:R-:W-:Y:S01]  /*1280*/  @!P6 IMAD.IADD R25, R25, 0x1, -R3 ;  /* 0x000000011919e824 */ /* 0x000fe200078e0a03 */
[----:B------:R-:W-:Y:S01]  /*1290*/  ISETP.GT.U32.AND P3, PT, R3, R24, PT ;  /* 0x000000180300720c */ /* 0x000fe20003f64070 */
[----:B------:R-:W-:-:S03]  /*12a0*/  IMAD.HI.U32 R26, R7, R32, RZ ;  /* 0x00000020071a7227 */ /* 0x000fc600078e00ff */
[C---:B------:R-:W-:Y:S01]  /*12b0*/  ISETP.GT.U32.AND P6, PT, R3.reuse, R25, PT ;  /* 0x000000190300720c */ /* 0x040fe20003fc4070 */
[----:B------:R-:W-:Y:S01]  /*12c0*/  IMAD R30, R3, R27, R30 ;  /* 0x0000001b031e7224 */ /* 0x000fe200078e021e */
[----:B------:R-:W-:Y:S01]  /*12d0*/  LOP3.LUT R27, R12, 0x140, RZ, 0xfc, !PT ;  /* 0x000001400c1b7812 */ /* 0x000fe200078efcff */
[----:B------:R-:W-:-:S03]  /*12e0*/  IMAD.HI.U32 R15, R7, R34, RZ ;  /* 0x00000022070f7227 */ /* 0x000fc600078e00ff */
[----:B------:R-:W-:Y:S01]  /*12f0*/  IABS R36, R27 ;  /* 0x0000001b00247213 */ /* 0x000fe20000000000 */
[----:B------:R-:W-:Y:S02]  /*1300*/  IMAD.MOV R26, RZ, RZ, -R26 ;  /* 0x000000ffff1a7224 */ /* 0x000fe400078e0a1a */
[----:B------:R-:W-:Y:S02]  /*1310*/  IMAD.MOV R15, RZ, RZ, -R15 ;  /* 0x000000ffff0f7224 */ /* 0x000fe400078e0a0f */
[C---:B------:R-:W-:Y:S02]  /*1320*/  IMAD R32, R3.reuse, R26, R32 ;  /* 0x0000001a03207224 */ /* 0x040fe400078e0220 */
[----:B------:R-:W-:Y:S01]  /*1330*/  @!P5 IMAD.MOV R23, RZ, RZ, -R23 ;  /* 0x000000ffff17d224 */ /* 0x000fe200078e0a17 */
[C---:B------:R-:W-:Y:S01]  /*1340*/  ISETP.GT.U32.AND P5, PT, R3.reuse, R30, PT ;  /* 0x0000001e0300720c */ /* 0x040fe20003fa4070 */
[----:B------:R-:W-:Y:S02]  /*1350*/  IMAD R34, R3, R15, R34 ;  /* 0x0000000f03227224 */ /* 0x000fe400078e0222 */
[----:B------:R-:W-:-:S04]  /*1360*/  IMAD.HI.U32 R15, R7, R36, RZ ;  /* 0x00000024070f7227 */ /* 0x000fc800078e00ff */
[----:B------:R-:W-:Y:S01]  /*1370*/  @!P3 IMAD.IADD R24, R24, 0x1, -R3 ;  /* 0x000000011818b824 */ /* 0x000fe200078e0a03 */
[----:B------:R-:W-:Y:S01]  /*1380*/  ISETP.GT.U32.AND P3, PT, R3, R32, PT ;  /* 0x000000200300720c */ /* 0x000fe20003f64070 */
[----:B------:R-:W-:Y:S02]  /*1390*/  IMAD.MOV R15, RZ, RZ, -R15 ;  /* 0x000000ffff0f7224 */ /* 0x000fe400078e0a0f */
[--C-:B------:R-:W-:Y:S01]  /*13a0*/  @!P6 IMAD.IADD R25, R25, 0x1, -R3.reuse ;  /* 0x000000011919e824 */ /* 0x100fe200078e0a03 */
[C---:B------:R-:W-:Y:S01]  /*13b0*/  ISETP.GT.U32.AND P6, PT, R3.reuse, R34, PT ;  /* 0x000000220300720c */ /* 0x040fe20003fc4070 */
[C---:B------:R-:W-:Y:S02]  /*13c0*/  IMAD R36, R3.reuse, R15, R36 ;  /* 0x0000000f03247224 */ /* 0x040fe400078e0224 */
[----:B------:R-:W-:Y:S02]  /*13d0*/  VIADD R28, R8, 0x150 ;  /* 0x00000150081c7836 */ /* 0x000fe40000000000 */
[----:B------:R-:W-:Y:S01]  /*13e0*/  @!P5 IMAD.IADD R30, R30, 0x1, -R3 ;  /* 0x000000011e1ed824 */ /* 0x000fe200078e0a03 */
[----:B------:R-:W-:Y:S01]  /*13f0*/  ISETP.GT.U32.AND P5, PT, R3, R36, PT ;  /* 0x000000240300720c */ /* 0x000fe20003fa4070 */
[----:B------:R-:W-:Y:S01]  /*1400*/  IMAD.HI.U32 R26, R7, R42, RZ ;  /* 0x0000002a071a7227 */ /* 0x000fe200078e00ff */
[----:B------:R-:W-:-:S03]  /*1410*/  IABS R38, R28 ;  /* 0x0000001c00267213 */ /* 0x000fc60000000000 */
[--C-:B------:R-:W-:Y:S01]  /*1420*/  @!P3 IMAD.IADD R32, R32, 0x1, -R3.reuse ;  /* 0x000000012020b824 */ /* 0x100fe200078e0a03 */
[----:B------:R-:W-:Y:S01]  /*1430*/  ISETP.GT.U32.AND P3, PT, R3, R30, PT ;  /* 0x0000001e0300720c */ /* 0x000fe20003f64070 */
[----:B------:R-:W-:Y:S02]  /*1440*/  @!P6 IMAD.IADD R34, R34, 0x1, -R3 ;  /* 0x000000012222e824 */ /* 0x000fe400078e0a03 */
[----:B------:R-:W-:Y:S01]  /*1450*/  IMAD.HI.U32 R15, R7, R38, RZ ;  /* 0x00000026070f7227 */ /* 0x000fe200078e00ff */
[----:B------:R-:W-:-:S03]  /*1460*/  ISETP.GT.U32.AND P6, PT, R3, R32, PT ;  /* 0x000000200300720c */ /* 0x000fc60003fc4070 */
[----:B------:R-:W-:Y:S02]  /*1470*/  IMAD.MOV R15, RZ, RZ, -R15 ;  /* 0x000000ffff0f7224 */ /* 0x000fe400078e0a0f */
[----:B------:R-:W-:Y:S02]  /*1480*/  @!P5 IMAD.IADD R36, R36, 0x1, -R3 ;  /* 0x000000012424d824 */ /* 0x000fe400078e0a03 */
[----:B------:R-:W-:Y:S02]  /*1490*/  IMAD R38, R3, R15, R38 ;  /* 0x0000000f03267224 */ /* 0x000fe400078e0226 */
[----:B------:R-:W-:Y:S01]  /*14a0*/  IMAD.HI.U32 R15, R7, R40, RZ ;  /* 0x00000028070f7227 */ /* 0x000fe200078e00ff */
[----:B------:R-:W-:-:S03]  /*14b0*/  ISETP.GT.U32.AND P5, PT, R3, R36, PT ;  /* 0x000000240300720c */ /* 0x000fc60003fa4070 */
[--C-:B------:R-:W-:Y:S01]  /*14c0*/  @!P3 IMAD.IADD R30, R30, 0x1, -R3.reuse ;  /* 0x000000011e1eb824 */ /* 0x100fe200078e0a03 */
[----:B------:R-:W-:Y:S01]  /*14d0*/  ISETP.GE.AND P3, PT, R27, RZ, PT ;  /* 0x000000ff1b00720c */ /* 0x000fe20003f66270 */
[----:B------:R-:W-:Y:S01]  /*14e0*/  @!P6 IMAD.IADD R32, R32, 0x1, -R3 ;  /* 0x000000012020e824 */ /* 0x000fe200078e0a03 */
[----:B------:R-:W-:Y:S01]  /*14f0*/  ISETP.GT.U32.AND P6, PT, R3, R38, PT ;  /* 0x000000260300720c */ /* 0x000fe20003fc4070 */
[----:B------:R-:W-:Y:S01]  /*1500*/  IMAD.MOV R27, RZ, RZ, -R15 ;  /* 0x000000ffff1b7224 */ /* 0x000fe200078e0a0f */
[----:B------:R-:W-:Y:S01]  /*1510*/  LOP3.LUT R15, R125, 0x1c0, RZ, 0xc0, !PT ;  /* 0x000001c07d0f7812 */ /* 0x000fe200078ec0ff */
[----:B------:R-:W-:Y:S02]  /*1520*/  IMAD.MOV R26, RZ, RZ, -R26 ;  /* 0x000000ffff1a7224 */ /* 0x000fe400078e0a1a */
[----:B------:R-:W-:Y:S02]  /*1530*/  IMAD R40, R3, R27, R40 ;  /* 0x0000001b03287224 */ /* 0x000fe400078e0228 */
[----:B------:R-:W-:-:S02]  /*1540*/  @!P5 IMAD.IADD R36, R36, 0x1, -R3 ;  /* 0x000000012424d824 */ /* 0x000fc400078e0a03 */
[----:B------:R-:W-:Y:S01]  /*1550*/  @!P1 IMAD.MOV R24, RZ, RZ, -R24 ;  /* 0x000000ffff189224 */ /* 0x000fe200078e0a18 */
[C---:B------:R-:W-:Y:S01]  /*1560*/  ISETP.GT.U32.AND P5, PT, R3.reuse, R40, PT ;  /* 0x000000280300720c */ /* 0x040fe20003fa4070 */
[C---:B------:R-:W-:Y:S01]  /*1570*/  IMAD R42, R3.reuse, R26, R42 ;  /* 0x0000001a032a7224 */ /* 0x040fe200078e022a */
[----:B------:R-:W-:Y:S01]  /*1580*/  ISETP.GT.U32.AND P1, PT, R3, R34, PT ;  /* 0x000000220300720c */ /* 0x000fe20003f24070 */
[----:B------:R-:W-:Y:S01]  /*1590*/  @!P6 IMAD.IADD R38, R38, 0x1, -R3 ;  /* 0x000000012626e824 */ /* 0x000fe200078e0a03 */
[----:B------:R-:W-:Y:S01]  /*15a0*/  SHF.R.U32.HI R26, RZ, 0x4, R15 ;  /* 0x00000004ff1a7819 */ /* 0x000fe2000001160f */
[----:B------:R-:W-:Y:S01]  /*15b0*/  IMAD.HI.U32 R27, R7, R44, RZ ;  /* 0x0000002c071b7227 */ /* 0x000fe200078e00ff */
[----:B------:R-:W-:Y:S02]  /*15c0*/  LOP3.LUT R15, R125, 0x3f, RZ, 0xc0, !PT ;  /* 0x0000003f7d0f7812 */ /* 0x000fe400078ec0ff */
[----:B------:R-:W-:Y:S01]  /*15d0*/  ISETP.GT.U32.AND P6, PT, R3, R38, PT ;  /* 0x000000260300720c */ /* 0x000fe20003fc4070 */
[----:B------:R-:W-:Y:S01]  /*15e0*/  IMAD.MOV R27, RZ, RZ, -R27 ;  /* 0x000000ffff1b7224 */ /* 0x000fe200078e0a1b */
[----:B------:R-:W-:Y:S01]  /*15f0*/  LOP3.LUT R26, R26, 0x70, R88, 0x78, !PT ;  /* 0x000000701a1a7812 */ /* 0x000fe200078e7858 */
[----:B------:R-:W-:-:S02]  /*1600*/  VIADD R37, R8, 0x190 ;  /* 0x0000019008257836 */ /* 0x000fc40000000000 */
[--C-:B------:R-:W-:Y:S02]  /*1610*/  @!P5 IMAD.IADD R40, R40, 0x1, -R3.reuse ;  /* 0x000000012828d824 */ /* 0x100fe400078e0a03 */
[C---:B------:R-:W-:Y:S01]  /*1620*/  IMAD R44, R3.reuse, R27, R44 ;  /* 0x0000001b032c7224 */ /* 0x040fe200078e022c */
[----:B------:R-:W-:Y:S01]  /*1630*/  IABS R46, R37 ;  /* 0x00000025002e7213 */ /* 0x000fe20000000000 */
[--C-:B------:R-:W-:Y:S01]  /*1640*/  @!P1 IMAD.IADD R34, R34, 0x1, -R3.reuse ;  /* 0x0000000122229824 */ /* 0x100fe200078e0a03 */
[----:B------:R-:W-:Y:S01]  /*1650*/  ISETP.GT.U32.AND P5, PT, R3, R40, PT ;  /* 0x000000280300720c */ /* 0x000fe20003fa4070 */
[----:B-1----:R-:W-:Y:S01]  /*1660*/  IMAD R0, R15, 0x80, R26 ;  /* 0x000000800f007824 */ /* 0x002fe200078e021a */
[----:B------:R-:W-:Y:S01]  /*1670*/  ISETP.GE.AND P1, PT, R28, RZ, PT ;  /* 0x000000ff1c00720c */ /* 0x000fe20003f26270 */
[----:B------:R-:W-:Y:S01]  /*1680*/  @!P6 IMAD.IADD R38, R38, 0x1, -R3 ;  /* 0x000000012626e824 */ /* 0x000fe200078e0a03 */
[----:B------:R-:W-:Y:S01]  /*1690*/  ISETP.GT.U32.AND P6, PT, R3, R42, PT ;  /* 0x0000002a0300720c */ /* 0x000fe20003fc4070 */
[----:B------:R-:W-:Y:S01]  /*16a0*/  @!P2 IMAD.MOV R25, RZ, RZ, -R25 ;  /* 0x000000ffff19a224 */ /* 0x000fe200078e0a19 */
[----:B------:R-:W-:Y:S01]  /*16b0*/  IABS R28, R12 ;  /* 0x0000000c001c7213 */ /* 0x000fe20000000000 */
[----:B------:R-:W-:Y:S01]  /*16c0*/  VIADD R41, R8, 0x1b0 ;  /* 0x000001b008297836 */ /* 0x000fe20000000000 */
[----:B------:R-:W-:Y:S01]  /*16d0*/  ISETP.GE.AND P2, PT, R29, RZ, PT ;  /* 0x000000ff1d00720c */ /* 0x000fe20003f46270 */
[----:B------:R1:W-:Y:S01]  /*16e0*/  STL [R1+0x3c], R0 ;  /* 0x00003c0001007387 */ /* 0x0003e20000100800 */
[----:B------:R-:W-:Y:S01]  /*16f0*/  LOP3.LUT R27, R12, 0x1e0, RZ, 0xfc, !PT ;  /* 0x000001e00c1b7812 */ /* 0x000fe200078efcff */
[----:B------:R-:W-:-:S03]  /*1700*/  IMAD.HI.U32 R26, R7, R28, RZ ;  /* 0x0000001c071a7227 */ /* 0x000fc600078e00ff */
[----:B------:R-:W-:Y:S01]  /*1710*/  IABS R50, R27 ;  /* 0x0000001b00327213 */ /* 0x000fe20000000000 */
[--C-:B------:R-:W-:Y:S01]  /*1720*/  @!P5 IMAD.IADD R40, R40, 0x1, -R3.reuse ;  /* 0x000000012828d824 */ /* 0x100fe200078e0a03 */
[----:B------:R-:W-:Y:S01]  /*1730*/  ISETP.GT.U32.AND P5, PT, R3, R44, PT ;  /* 0x0000002c0300720c */ /* 0x000fe20003fa4070 */
[----:B------:R-:W-:Y:S02]  /*1740*/  @!P6 IMAD.IADD R42, R42, 0x1, -R3 ;  /* 0x000000012a2ae824 */ /* 0x000fe400078e0a03 */
[----:B------:R-:W-:Y:S02]  /*1750*/  IMAD.MOV R29, RZ, RZ, -R26 ;  /* 0x000000ffff1d7224 */ /* 0x000fe400078e0a1a */
[----:B------:R-:W-:Y:S01]  /*1760*/  IMAD.HI.U32 R26, R7, R46, RZ ;  /* 0x0000002e071a7227 */ /* 0x000fe200078e00ff */
[----:B------:R-:W-:-:S03]  /*1770*/  ISETP.GT.U32.AND P6, PT, R3, R42, PT ;  /* 0x0000002a0300720c */ /* 0x000fc60003fc4070 */
[----:B------:R-:W-:Y:S02]  /*1780*/  IMAD.MOV R26, RZ, RZ, -R26 ;  /* 0x000000ffff1a7224 */ /* 0x000fe400078e0a1a */
[----:B-1----:R-:W-:Y:S02]  /*1790*/  IMAD R0, R14, 0x40, R15 ;  /* 0x000000400e007824 */ /* 0x002fe400078e020f */
[--C-:B------:R-:W-:Y:S02]  /*17a0*/  @!P5 IMAD.IADD R44, R44, 0x1, -R3.reuse ;  /* 0x000000012c2cd824 */ /* 0x100fe400078e0a03 */
[----:B------:R-:W-:Y:S01]  /*17b0*/  IMAD R46, R3, R26, R46 ;  /* 0x0000001a032e7224 */ /* 0x000fe200078e022e */
[----:B------:R-:W-:Y:S01]  /*17c0*/  STL [R1+0x78], R0 ;  /* 0x0000780001007387 */ /* 0x000fe20000100800 */
[----:B------:R-:W-:Y:S01]  /*17d0*/  IMAD.MOV.U32 R26, RZ, RZ, R30 ;  /* 0x000000ffff1a7224 */ /* 0x000fe200078e001e */
[----:B------:R-:W-:Y:S01]  /*17e0*/  IABS R30, R41 ;  /* 0x00000029001e7213 */ /* 0x000fe20000000000 */
[----:B------:R-:W-:Y:S01]  /*17f0*/  IMAD.HI.U32 R14, R7, R48, RZ ;  /* 0x00000030070e7227 */ /* 0x000fe200078e00ff */
[C---:B------:R-:W-:Y:S01]  /*1800*/  ISETP.GT.U32.AND P5, PT, R3.reuse, R44, PT ;  /* 0x0000002c0300720c */ /* 0x040fe20003fa4070 */
[----:B------:R1:W-:Y:S02]  /*1810*/  STL [R1+0x90], R93 ;  /* 0x0000905d01007387 */ /* 0x0003e40000100800 */
[----:B------:R-:W-:Y:S01]  /*1820*/  @!P6 IMAD.IADD R42, R42, 0x1, -R3 ;  /* 0x000000012a2ae824 */ /* 0x000fe200078e0a03 */
[----:B------:R-:W-:Y:S01]  /*1830*/  ISETP.GT.U32.AND P6, PT, R3, R46, PT ;  /* 0x0000002e0300720c */ /* 0x000fe20003fc4070 */
[----:B------:R-:W-:-:S02]  /*1840*/  IMAD.MOV R15, RZ, RZ, -R14 ;  /* 0x000000ffff0f7224 */ /* 0x000fc400078e0a0e */
[----:B------:R-:W-:-:S04]  /*1850*/  IMAD.HI.U32 R14, R7, R30, RZ ;  /* 0x0000001e070e7227 */ /* 0x000fc800078e00ff */
[----:B------:R-:W-:Y:S01]  /*1860*/  @!P4 IMAD.MOV R26, RZ, RZ, -R26 ;  /* 0x000000ffff1ac224 */ /* 0x000fe200078e0a1a */
[----:B------:R-:W-:Y:S01]  /*1870*/  ISETP.GE.AND P4, PT, R12, RZ, PT ;  /* 0x000000ff0c00720c */ /* 0x000fe20003f86270 */
[C---:B------:R-:W-:Y:S01]  /*1880*/  IMAD R12, R3.reuse, R15, R48 ;  /* 0x0000000f030c7224 */ /* 0x040fe200078e0230 */
[----:B------:R-:W-:Y:S01]  /*1890*/  IABS R15, R0 ;  /* 0x00000000000f7213 */ /* 0x000fe20000000000 */
[----:B------:R-:W-:Y:S02]  /*18a0*/  IMAD.MOV R14, RZ, RZ, -R14 ;  /* 0x000000ffff0e7224 */ /* 0x000fe400078e0a0e */
[--C-:B------:R-:W-:Y:S01]  /*18b0*/  @!P5 IMAD.IADD R44, R44, 0x1, -R3.reuse ;  /* 0x000000012c2cd824 */ /* 0x100fe200078e0a03 */
[C---:B------:R-:W-:Y:S01]  /*18c0*/  ISETP.GT.U32.AND P5, PT, R3.reuse, R12, PT ;  /* 0x0000000c0300720c */ /* 0x040fe20003fa4070 */
[C---:B------:R-:W-:Y:S02]  /*18d0*/  IMAD R30, R3.reuse, R14, R30 ;  /* 0x0000000e031e7224 */ /* 0x040fe400078e021e */
[C---:B------:R-:W-:Y:S01]  /*18e0*/  IMAD R28, R3.reuse, R29, R28 ;  /* 0x0000001d031c7224 */ /* 0x040fe200078e021c */
[----:B------:R-:W-:Y:S01]  /*18f0*/  IABS R29, R43 ;  /* 0x0000002b001d7213 */ /* 0x000fe20000000000 */
[----:B------:R-:W-:Y:S01]  /*1900*/  @!P6 IMAD.IADD R46, R46, 0x1, -R3 ;  /* 0x000000012e2ee824 */ /* 0x000fe200078e0a03 */
[----:B------:R-:W-:Y:S01]  /*1910*/  ISETP.GT.U32.AND P6, PT, R3, R30, PT ;  /* 0x0000001e0300720c */ /* 0x000fe20003fc4070 */
[----:B------:R-:W-:-:S02]  /*1920*/  VIADD R45, R8, 0x1d0 ;  /* 0x000001d0082d7836 */ /* 0x000fc40000000000 */
[----:B------:R-:W-:Y:S02]  /*1930*/  IMAD.MOV.U32 R48, RZ, RZ, R29 ;  /* 0x000000ffff307224 */ /* 0x000fe400078e001d */
[----:B------:R-:W-:Y:S01]  /*1940*/  VIADD R29, R8, 0x1f0 ;  /* 0x000001f0081d7836 */ /* 0x000fe20000000000 */
[----:B------:R-:W-:Y:S01]  /*1950*/  IABS R54, R45 ;  /* 0x0000002d00367213 */ /* 0x000fe20000000000 */
[----:B------:R-:W-:-:S03]  /*1960*/  IMAD.HI.U32 R14, R7, R50, RZ ;  /* 0x00000032070e7227 */ /* 0x000fc600078e00ff */
[----:B------:R-:W-:Y:S01]  /*1970*/  IABS R52, R29 ;  /* 0x0000001d00347213 */ /* 0x000fe20000000000 */
[----:B------:R-:W-:Y:S02]  /*1980*/  IMAD.MOV R14, RZ, RZ, -R14 ;  /* 0x000000ffff0e7224 */ /* 0x000fe400078e0a0e */
[--C-:B------:R-:W-:Y:S01]  /*1990*/  @!P5 IMAD.IADD R12, R12, 0x1, -R3.reuse ;  /* 0x000000010c0cd824 */ /* 0x100fe200078e0a03 */
[C---:B------:R-:W-:Y:S01]  /*19a0*/  ISETP.GT.U32.AND P5, PT, R3.reuse, R28, PT ;  /* 0x0000001c0300720c */ /* 0x040fe20003fa4070 */
[C---:B------:R-:W-:Y:S02]  /*19b0*/  IMAD R50, R3.reuse, R14, R50 ;  /* 0x0000000e03327224 */ /* 0x040fe400078e0232 */
[----:B------:R-:W-:Y:S01]  /*19c0*/  @!P6 IMAD.IADD R30, R30, 0x1, -R3 ;  /* 0x000000011e1ee824 */ /* 0x000fe200078e0a03 */
[----:B------:R-:W-:Y:S01]  /*19d0*/  ISETP.GT.U32.AND P6, PT, R3, R12, PT ;  /* 0x0000000c0300720c */ /* 0x000fe20003fc4070 */
[----:B------:R-:W-:-:S04]  /*19e0*/  IMAD.HI.U32 R8, R7, R48, RZ ;  /* 0x0000003007087227 */ /* 0x000fc800078e00ff */
[----:B------:R-:W-:-:S04]  /*19f0*/  IMAD.HI.U32 R14, R7, R54, RZ ;  /* 0x00000036070e7227 */ /* 0x000fc800078e00ff */
[----:B------:R-:W-:-:S04]  /*1a00*/  IMAD.HI.U32 R7, R7, R52, RZ ;  /* 0x0000003407077227 */ /* 0x000fc800078e00ff */
[----:B------:R-:W-:Y:S02]  /*1a10*/  IMAD.MOV R7, RZ, RZ, -R7 ;  /* 0x000000ffff077224 */ /* 0x000fe400078e0a07 */
[----:B------:R-:W-:Y:S01]  /*1a20*/  @!P0 IMAD.MOV R32, RZ, RZ, -R32 ;  /* 0x000000ffff208224 */ /* 0x000fe200078e0a20 */
[----:B------:R-:W-:Y:S01]  /*1a30*/  ISETP.GT.U32.AND P0, PT, R3, R46, PT ;  /* 0x0000002e0300720c */ /* 0x000fe20003f04070 */
[----:B------:R-:W-:-:S04]  /*1a40*/  IMAD.HI.U32 R10, R10, R15, RZ ;  /* 0x0000000f0a0a7227 */ /* 0x000fc800078e00ff */
[----:B------:R-:W-:Y:S02]  /*1a50*/  IMAD.MOV R8, RZ, RZ, -R8 ;  /* 0x000000ffff087224 */ /* 0x000fe400078e0a08 */
[C---:B------:R-:W-:Y:S02]  /*1a60*/  IMAD R52, R3.reuse, R7, R52 ;  /* 0x0000000703347224 */ /* 0x040fe400078e0234 */
[----:B------:R-:W-:Y:S02]  /*1a70*/  IMAD.MOV R10, RZ, RZ, -R10 ;  /* 0x000000ffff0a7224 */ /* 0x000fe400078e0a0a */
[C---:B------:R-:W-:Y:S02]  /*1a80*/  IMAD R8, R3.reuse, R8, R48 ;  /* 0x0000000803087224 */ /* 0x040fe400078e0230 */
[----:B------:R-:W-:Y:S01]  /*1a90*/  @!P6 IMAD.IADD R12, R12, 0x1, -R3 ;  /* 0x000000010c0ce824 */ /* 0x000fe200078e0a03 */
[----:B------:R-:W-:Y:S01]  /*1aa0*/  ISETP.GT.U32.AND P6, PT, R3, R52, PT ;  /* 0x000000340300720c */ /* 0x000fe20003fc4070 */
[----:B------:R-:W-:-:S02]  /*1ab0*/  IMAD R7, R2, R10, R15 ;  /* 0x0000000a02077224 */ /* 0x000fc400078e020f */
[----:B------:R-:W-:Y:S01]  /*1ac0*/  @!P2 IMAD.MOV R34, RZ, RZ, -R34 ;  /* 0x000000ffff22a224 */ /* 0x000fe200078e0a22 */
[C---:B------:R-:W-:Y:S01]  /*1ad0*/  ISETP.GT.U32.AND P2, PT, R3.reuse, R30, PT ;  /* 0x0000001e0300720c */ /* 0x040fe20003f44070 */
[--C-:B------:R-:W-:Y:S02]  /*1ae0*/  @!P5 IMAD.IADD R28, R28, 0x1, -R3.reuse ;  /* 0x000000011c1cd824 */ /* 0x100fe400078e0a03 */
[----:B------:R-:W-:Y:S01]  /*1af0*/  @!P3 IMAD.MOV R36, RZ, RZ, -R36 ;  /* 0x000000ffff24b224 */ /* 0x000fe200078e0a24 */
[C---:B------:R-:W-:Y:S01]  /*1b00*/  ISETP.GT.U32.AND P3, PT, R3.reuse, R8, PT ;  /* 0x000000080300720c */ /* 0x040fe20003f64070 */
[----:B------:R-:W-:Y:S01]  /*1b10*/  @!P1 IMAD.MOV R38, RZ, RZ, -R38 ;  /* 0x000000ffff269224 */ /* 0x000fe200078e0a26 */
[----:B------:R-:W-:Y:S01]  /*1b20*/  ISETP.GT.U32.AND P1, PT, R2, R7, PT ;  /* 0x000000070200720c */ /* 0x000fe20003f24070 */
[----:B------:R-:W-:Y:S01]  /*1b30*/  IMAD.MOV R14, RZ, RZ, -R14 ;  /* 0x000000ffff0e7224 */ /* 0x000fe200078e0a0e */
[C---:B------:R-:W-:Y:S01]  /*1b40*/  ISETP.GT.U32.AND P5, PT, R3.reuse, R28, PT ;  /* 0x0000001c0300720c */ /* 0x040fe20003fa4070 */
[----:B------:R-:W-:Y:S01]  /*1b50*/  @!P0 IMAD.IADD R46, R46, 0x1, -R3 ;  /* 0x000000012e2e8824 */ /* 0x000fe200078e0a03 */
[C---:B------:R-:W-:Y:S01]  /*1b60*/  ISETP.GT.U32.AND P0, PT, R3.reuse, R50, PT ;  /* 0x000000320300720c */ /* 0x040fe20003f04070 */
[----:B------:R-:W-:-:S02]  /*1b70*/  IMAD R48, R3, R14, R54 ;  /* 0x0000000e03307224 */ /* 0x000fc400078e0236 */
[--C-:B------:R-:W-:Y:S01]  /*1b80*/  @!P6 IMAD.IADD R52, R52, 0x1, -R3.reuse ;  /* 0x000000013434e824 */ /* 0x100fe200078e0a03 */
[----:B------:R-:W2:Y:S01]  /*1b90*/  LDC.64 R14, c[0x0][0x230] ;  /* 0x00008c00ff0e7b82 */ /* 0x000ea20000000a00 */
[----:B------:R-:W-:Y:S01]  /*1ba0*/  ISETP.GE.AND P6, PT, R37, RZ, PT ;  /* 0x000000ff2500720c */ /* 0x000fe20003fc6270 */
[--C-:B------:R-:W-:Y:S01]  /*1bb0*/  @!P2 IMAD.IADD R30, R30, 0x1, -R3.reuse ;  /* 0x000000011e1ea824 */ /* 0x100fe200078e0a03 */
[----:B------:R-:W-:Y:S01]  /*1bc0*/  ISETP.GE.AND P2, PT, R31, RZ, PT ;  /* 0x000000ff1f00720c */ /* 0x000fe20003f46270 */
[--C-:B------:R-:W-:Y:S01]  /*1bd0*/  @!P3 IMAD.IADD R8, R8, 0x1, -R3.reuse ;  /* 0x000000010808b824 */ /* 0x100fe200078e0a03 */
[----:B------:R-:W-:Y:S01]  /*1be0*/  ISETP.GT.U32.AND P3, PT, R3, R48, PT ;  /* 0x000000300300720c */ /* 0x000fe20003f64070 */
[----:B------:R-:W-:Y:S02]  /*1bf0*/  @!P1 IMAD.IADD R7, R7, 0x1, -R2 ;  /* 0x0000000107079824 */ /* 0x000fe400078e0a02 */
[--C-:B------:R-:W-:Y:S01]  /*1c00*/  @!P5 IMAD.IADD R28, R28, 0x1, -R3.reuse ;  /* 0x000000011c1cd824 */ /* 0x100fe200078e0a03 */
[----:B------:R-:W-:Y:S01]  /*1c10*/  ISETP.GE.AND P5, PT, R33, RZ, PT ;  /* 0x000000ff2100720c */ /* 0x000fe20003fa6270 */
[--C-:B------:R-:W-:Y:S01]  /*1c20*/  @!P0 IMAD.IADD R50, R50, 0x1, -R3.reuse ;  /* 0x0000000132328824 */ /* 0x100fe200078e0a03 */
[----:B------:R-:W-:Y:S01]  /*1c30*/  ISETP.GE.AND P0, PT, R35, RZ, PT ;  /* 0x000000ff2300720c */ /* 0x000fe20003f06270 */
[----:B------:R-:W-:Y:S01]  /*1c40*/  @!P4 IMAD.MOV R28, RZ, RZ, -R28 ;  /* 0x000000ffff1cc224 */ /* 0x000fe200078e0a1c */
[----:B------:R-:W-:Y:S01]  /*1c50*/  ISETP.GT.U32.AND P1, PT, R2, R7, PT ;  /* 0x000000070200720c */ /* 0x000fe20003f24070 */
[----:B------:R-:W-:Y:S01]  /*1c60*/  @!P6 IMAD.MOV R46, RZ, RZ, -R46 ;  /* 0x000000ffff2ee224 */ /* 0x000fe200078e0a2e */
[----:B------:R-:W-:Y:S01]  /*1c70*/  ISETP.GE.AND P6, PT, R39, RZ, PT ;  /* 0x000000ff2700720c */ /* 0x000fe20003fc6270 */
[----:B------:R-:W-:Y:S01]  /*1c80*/  @!P2 IMAD.MOV R40, RZ, RZ, -R40 ;  /* 0x000000ffff28a224 */ /* 0x000fe200078e0a28 */
[C---:B------:R-:W-:Y:S01]  /*1c90*/  ISETP.GT.U32.AND P2, PT, R3.reuse, R8, PT ;  /* 0x000000080300720c */ /* 0x040fe20003f44070 */
[----:B------:R-:W-:Y:S01]  /*1ca0*/  @!P3 IMAD.IADD R48, R48, 0x1, -R3 ;  /* 0x000000013030b824 */ /* 0x000fe200078e0a03 */
[----:B------:R-:W-:-:S02]  /*1cb0*/  ISETP.GT.U32.AND P3, PT, R3, R52, PT ;  /* 0x000000340300720c */ /* 0x000fc40003f64070 */
[----:B------:R-:W-:Y:S01]  /*1cc0*/  ISETP.GE.AND P4, PT, R43, RZ, PT ;  /* 0x000000ff2b00720c */ /* 0x000fe20003f86270 */
[----:B------:R-:W-:Y:S01]  /*1cd0*/  @!P5 IMAD.MOV R42, RZ, RZ, -R42 ;  /* 0x000000ffff2ad224 */ /* 0x000fe200078e0a2a */
[C---:B------:R-:W-:Y:S01]  /*1ce0*/  ISETP.GT.U32.AND P5, PT, R3.reuse, R50, PT ;  /* 0x000000320300720c */ /* 0x040fe20003fa4070 */
[----:B------:R-:W-:Y:S01]  /*1cf0*/  @!P0 IMAD.MOV R44, RZ, RZ, -R44 ;  /* 0x000000ffff2c8224 */ /* 0x000fe200078e0a2c */
[----:B------:R-:W-:Y:S01]  /*1d00*/  ISETP.GT.U32.AND P0, PT, R3, R48, PT ;  /* 0x000000300300720c */ /* 0x000fe20003f04070 */
[----:B------:R-:W-:Y:S01]  /*1d10*/  @!P1 IMAD.IADD R7, R7, 0x1, -R2 ;  /* 0x0000000107079824 */ /* 0x000fe200078e0a02 */
[----:B------:R-:W-:Y:S01]  /*1d20*/  SHF.R.U32.HI R2, RZ, 0x6, R125 ;  /* 0x00000006ff027819 */ /* 0x000fe2000001167d */
[----:B--2---:R-:W-:Y:S02]  /*1d30*/  VIADD R124, R14, 0x1f ;  /* 0x0000001f0e7c7836 */ /* 0x004fe40000000000 */
[----:B------:R-:W-:Y:S01]  /*1d40*/  @!P6 IMAD.MOV R12, RZ, RZ, -R12 ;  /* 0x000000ffff0ce224 */ /* 0x000fe200078e0a0c */
[----:B------:R-:W-:Y:S01]  /*1d50*/  SGXT.U32 R112, R2, 0x3 ;  /* 0x000000030270781a */ /* 0x000fe20000000000 */
[--C-:B------:R-:W-:Y:S01]  /*1d60*/  @!P2 IMAD.IADD R8, R8, 0x1, -R3.reuse ;  /* 0x000000010808a824 */ /* 0x100fe200078e0a03 */
[----:B------:R-:W-:Y:S01]  /*1d70*/  ISETP.GT.AND P6, PT, R124, 0x1f, PT ;  /* 0x0000001f7c00780c */ /* 0x000fe20003fc4270 */
[--C-:B------:R-:W-:Y:S01]  /*1d80*/  @!P3 IMAD.IADD R52, R52, 0x1, -R3.reuse ;  /* 0x000000013434b824 */ /* 0x100fe200078e0a03 */
[----:B------:R-:W-:Y:S01]  /*1d90*/  ISETP.GE.AND P1, PT, R112, R14, PT ;  /* 0x0000000e7000720c */ /* 0x000fe20003f26270 */
[--C-:B------:R-:W-:Y:S01]  /*1da0*/  @!P5 IMAD.IADD R50, R50, 0x1, -R3.reuse ;  /* 0x000000013232d824 */ /* 0x100fe200078e0a03 */
[----:B------:R-:W-:Y:S01]  /*1db0*/  SEL R102, RZ, 0x4, !P6 ;  /* 0x00000004ff667807 */ /* 0x000fe20007000000 */
[----:B------:R-:W-:Y:S01]  /*1dc0*/  @!P0 IMAD.IADD R48, R48, 0x1, -R3 ;  /* 0x0000000130308824 */ /* 0x000fe200078e0a03 */
[----:B------:R-:W-:Y:S01]  /*1dd0*/  ISETP.GE.AND P2, PT, R41, RZ, PT ;  /* 0x000000ff2900720c */ /* 0x000fe20003f46270 */
[----:B------:R-:W-:Y:S01]  /*1de0*/  @!P4 IMAD.MOV R8, RZ, RZ, -R8 ;  /* 0x000000ffff08c224 */ /* 0x000fe200078e0a08 */
[----:B------:R-:W-:Y:S01]  /*1df0*/  SEL R3, R102, RZ, !P1 ;  /* 0x000000ff66037207 */ /* 0x000fe20004800000 */
[----:B------:R-:W-:Y:S01]  /*1e00*/  VIADD R110, R14, 0xffffffe0 ;  /* 0xffffffe00e6e7836 */ /* 0x000fe20000000000 */
[----:B------:R-:W-:-:S02]  /*1e10*/  ISETP.GE.AND P4, PT, R0, RZ, PT ;  /* 0x000000ff0000720c */ /* 0x000fc40003f86270 */
[----:B------:R-:W-:Y:S02]  /*1e20*/  ISETP.NE.AND P1, PT, R92, RZ, PT ;  /* 0x000000ff5c00720c */ /* 0x000fe40003f25270 */
[----:B------:R-:W-:Y:S02]  /*1e30*/  ISETP.GE.AND P5, PT, R27, RZ, PT ;  /* 0x000000ff1b00720c */ /* 0x000fe40003fa6270 */
[----:B------:R-:W-:Y:S02]  /*1e40*/  ISETP.GE.AND P3, PT, R45, RZ, PT ;  /* 0x000000ff2d00720c */ /* 0x000fe40003f66270 */
[----:B------:R-:W-:Y:S01]  /*1e50*/  ISETP.GE.AND P0, PT, R29, RZ, PT ;  /* 0x000000ff1d00720c */ /* 0x000fe20003f06270 */
[----:B------:R-:W-:Y:S01]  /*1e60*/  @!P2 IMAD.MOV R30, RZ, RZ, -R30 ;  /* 0x000000ffff1ea224 */ /* 0x000fe200078e0a1e */
[----:B------:R-:W-:Y:S02]  /*1e70*/  ISETP.NE.AND P2, PT, R93, RZ, PT ;  /* 0x000000ff5d00720c */ /* 0x000fe40003f45270 */
[----:B------:R-:W-:Y:S01]  /*1e80*/  LOP3.LUT R2, RZ, R93, RZ, 0x33, !PT ;  /* 0x0000005dff027212 */ /* 0x000fe200078e33ff */
[----:B------:R-:W-:Y:S01]  /*1e90*/  @!P4 IMAD.MOV R7, RZ, RZ, -R7 ;  /* 0x000000ffff07c224 */ /* 0x000fe200078e0a07 */
[----:B------:R-:W-:-:S02]  /*1ea0*/  LOP3.LUT R114, R112, 0x8, RZ, 0xfc, !PT ;  /* 0x0000000870727812 */ /* 0x000fc400078efcff */
[----:B------:R-:W-:Y:S01]  /*1eb0*/  @!P1 LOP3.LUT R7, RZ, R92, RZ, 0x33, !PT ;  /* 0x0000005cff079212 */ /* 0x000fe200078e33ff */
[----:B------:R-:W-:Y:S01]  /*1ec0*/  @!P5 IMAD.MOV R50, RZ, RZ, -R50 ;  /* 0x000000ffff32d224 */ /* 0x000fe200078e0a32 */
[C---:B------:R-:W-:Y:S01]  /*1ed0*/  SEL R111, R2.reuse, R16, !P2 ;  /* 0x00000010026f7207 */ /* 0x040fe20005000000 */
[----:B------:R-:W-:Y:S01]  /*1ee0*/  @!P3 IMAD.MOV R48, RZ, RZ, -R48 ;  /* 0x000000ffff30b224 */ /* 0x000fe200078e0a30 */
[----:B------:R-:W-:Y:S01]  /*1ef0*/  SEL R121, R2, R4, !P2 ;  /* 0x0000000402797207 */ /* 0x000fe20005000000 */
[----:B------:R-:W-:Y:S01]  /*1f00*/  @!P0 IMAD.MOV R52, RZ, RZ, -R52 ;  /* 0x000000ffff348224 */ /* 0x000fe200078e0a34 */
[----:B------:R-:W-:Y:S01]  /*1f10*/  ISETP.NE.U32.AND P0, PT, R3, RZ, PT ;  /* 0x000000ff0300720c */ /* 0x000fe20003f05070 */
[----:B----4-:R-:W-:Y:S01]  /*1f20*/  IMAD R16, R112, R84, RZ ;  /* 0x0000005470107224 */ /* 0x010fe200078e02ff */
[C---:B------:R-:W-:Y:S01]  /*1f30*/  SEL R120, R2.reuse, R5, !P2 ;  /* 0x0000000502787207 */ /* 0x040fe20005000000 */
[----:B------:R-:W-:Y:S01]  /*1f40*/  IMAD R3, R119, R85, RZ ;  /* 0x0000005577037224 */ /* 0x000fe200078e02ff */
[C---:B------:R-:W-:Y:S01]  /*1f50*/  SEL R117, R2.reuse, R6, !P2 ;  /* 0x0000000602757207 */ /* 0x040fe20005000000 */
[----:B------:R-:W-:Y:S01]  /*1f60*/  IMAD R123, R7, R15, RZ ;  /* 0x0000000f077b7224 */ /* 0x000fe200078e02ff */
[----:B------:R-:W-:Y:S01]  /*1f70*/  SEL R116, R2, R9, !P2 ;  /* 0x0000000902747207 */ /* 0x000fe20005000000 */
[----:B------:R-:W-:Y:S01]  /*1f80*/  IMAD R15, R84, 0x8, R16 ;  /* 0x00000008540f7824 */ /* 0x000fe200078e0210 */
[C---:B------:R-:W-:Y:S01]  /*1f90*/  SEL R115, R2.reuse, R11, !P2 ;  /* 0x0000000b02737207 */ /* 0x040fe20005000000 */
[----:B------:R-:W-:Y:S01]  /*1fa0*/  IMAD.SHL.U32 R90, R123, 0x4, RZ ;  /* 0x000000047b5a7824 */ /* 0x000fe200078e00ff */
[----:B------:R-:W-:Y:S01]  /*1fb0*/  SEL R109, R2, R17, !P2 ;  /* 0x00000011026d7207 */ /* 0x000fe20005000000 */
[----:B------:R-:W-:Y:S01]  /*1fc0*/  IMAD.SHL.U32 R89, R16, 0x4, RZ ;  /* 0x0000000410597824 */ /* 0x000fe200078e00ff */
[C---:B------:R-:W-:Y:S01]  /*1fd0*/  SEL R122, R2.reuse, R28, !P2 ;  /* 0x0000001c027a7207 */ /* 0x040fe20005000000 */
[----:B------:R-:W-:Y:S01]  /*1fe0*/  IMAD.SHL.U32 R88, R15, 0x4, RZ ;  /* 0x000000040f587824 */ /* 0x000fe200078e00ff */
[----:B------:R-:W-:Y:S01]  /*1ff0*/  SEL R113, R2, R13, !P2 ;  /* 0x0000000d02717207 */ /* 0x000fe20005000000 */
[----:B------:R-:W-:Y:S01]  /*2000*/  IMAD R13, R84, 0x8, R15 ;  /* 0x00000008540d7824 */ /* 0x000fe200078e020f */
[C---:B------:R-:W-:Y:S01]  /*2010*/  SEL R108, R2.reuse, R18, !P2 ;  /* 0x00000012026c7207 */ /* 0x040fe20005000000 */
[----:B------:R-:W-:Y:S01]  /*2020*/  STL [R1+0x6c], R89 ;  /* 0x00006c5901007387 */ /* 0x000fe20000100800 */
[----:B------:R-:W-:Y:S01]  /*2030*/  SEL R107, R2, R19, !P2 ;  /* 0x00000013026b7207 */ /* 0x000fe20005000000 */
[----:B------:R-:W-:Y:S01]  /*2040*/  IMAD R122, R122, UR5, RZ ;  /* 0x000000057a7a7c24 */ /* 0x000fe2000f8e02ff */
[C---:B------:R-:W-:Y:S01]  /*2050*/  SEL R106, R2.reuse, R20, !P2 ;  /* 0x00000014026a7207 */ /* 0x040fe20005000000 */
[----:B------:R2:W-:Y:S01]  /*2060*/  STL [R1+0x68], R88 ;  /* 0x0000685801007387 */ /* 0x0005e20000100800 */
[C---:B------:R-:W-:Y:S01]  /*2070*/  SEL R105, R2.reuse, R21, !P2 ;  /* 0x0000001502697207 */ /* 0x040fe20005000000 */
[----:B------:R-:W-:Y:S01]  /*2080*/  IMAD R121, R121, UR5, RZ ;  /* 0x0000000579797c24 */ /* 0x000fe2000f8e02ff */
[C---:B------:R-:W-:Y:S01]  /*2090*/  SEL R104, R2.reuse, R22, !P2 ;  /* 0x0000001602687207 */ /* 0x040fe20005000000 */
[----:B------:R-:W-:Y:S01]  /*20a0*/  IMAD.SHL.U32 R22, R13, 0x4, RZ ;  /* 0x000000040d167824 */ /* 0x000fe200078e00ff */
[C---:B------:R-:W-:Y:S01]  /*20b0*/  SEL R103, R2.reuse, R23, !P2 ;  /* 0x0000001702677207 */ /* 0x040fe20005000000 */
[----:B------:R-:W-:Y:S01]  /*20c0*/  IMAD R117, R117, UR5, RZ ;  /* 0x0000000575757c24 */ /* 0x000fe2000f8e02ff */
[----:B------:R-:W-:Y:S01]  /*20d0*/  SEL R101, R2, R24, !P2 ;  /* 0x0000001802657207 */ /* 0x000fe20005000000 */
[----:B------:R-:W-:Y:S01]  /*20e0*/  IMAD R120, R120, UR5, RZ ;  /* 0x0000000578787c24 */ /* 0x000fe2000f8e02ff */
[C---:B------:R-:W-:Y:S01]  /*20f0*/  SEL R100, R2.reuse, R25, !P2 ;  /* 0x0000001902647207 */ /* 0x040fe20005000000 */
[----:B------:R-:W-:Y:S01]  /*2100*/  STL [R1+0x64], R22 ;  /* 0x0000641601007387 */ /* 0x000fe20000100800 */
[----:B------:R-:W-:Y:S01]  /*2110*/  SEL R99, R2, R26, !P2 ;  /* 0x0000001a02637207 */ /* 0x000fe20005000000 */
[----:B------:R-:W-:Y:S01]  /*2120*/  IMAD R116, R116, UR5, RZ ;  /* 0x0000000574747c24 */ /* 0x000fe2000f8e02ff */
[C---:B------:R-:W-:Y:S01]  /*2130*/  SEL R98, R2.reuse, R32, !P2 ;  /* 0x0000002002627207 */ /* 0x040fe20005000000 */
[----:B------:R-:W-:Y:S01]  /*2140*/  IMAD R113, R113, UR5, RZ ;  /* 0x0000000571717c24 */ /* 0x000fe2000f8e02ff */
[C---:B------:R-:W-:Y:S01]  /*2150*/  SEL R97, R2.reuse, R34, !P2 ;  /* 0x0000002202617207 */ /* 0x040fe20005000000 */
[----:B------:R-:W-:Y:S01]  /*2160*/  IMAD R115, R115, UR5, RZ ;  /* 0x0000000573737c24 */ /* 0x000fe2000f8e02ff */
[C---:B------:R-:W-:Y:S01]  /*2170*/  SEL R96, R2.reuse, R36, !P2 ;  /* 0x0000002402607207 */ /* 0x040fe20005000000 */
[----:B------:R-:W-:Y:S01]  /*2180*/  IMAD R111, R111, UR5, RZ ;  /* 0x000000056f6f7c24 */ /* 0x000fe2000f8e02ff */
        /* <DEDUP_REMOVED lines=10> */
[----:B------:R-:W-:Y:S01]  /*2230*/  SEL R6, R2, R12, !P2 ;  /* 0x0000000c02067207 */ /* 0x000fe20005000000 */
[----:B------:R-:W-:Y:S01]  /*2240*/  IMAD R12, R84, 0x8, R13 ;  /* 0x00000008540c7824 */ /* 0x000fe200078e020d */
[----:B------:R-:W-:Y:S01]  /*2250*/  SEL R30, R2, R30, !P2 ;  /* 0x0000001e021e7207 */ /* 0x000fe20005000000 */
[----:B------:R-:W-:Y:S01]  /*2260*/  IMAD R104, R104, UR5, RZ ;  /* 0x0000000568687c24 */ /* 0x000fe2000f8e02ff */
[----:B------:R-:W-:Y:S01]  /*2270*/  SEL R8, R2, R8, !P2 ;  /* 0x0000000802087207 */ /* 0x000fe20005000000 */
[----:B-1----:R-:W-:Y:S01]  /*2280*/  IMAD.SHL.U32 R93, R12, 0x4, RZ ;  /* 0x000000040c5d7824 */ /* 0x002fe200078e00ff */
[----:B------:R-:W-:Y:S01]  /*2290*/  SEL R9, R2, R50, !P2 ;  /* 0x0000003202097207 */ /* 0x000fe20005000000 */
[----:B------:R-:W-:Y:S01]  /*22a0*/  IMAD R7, R30, UR5, RZ ;  /* 0x000000051e077c24 */ /* 0x000fe2000f8e02ff */
[C---:B------:R-:W-:Y:S01]  /*22b0*/  SEL R10, R2.reuse, R48, !P2 ;  /* 0x00000030020a7207 */ /* 0x040fe20005000000 */
[----:B------:R-:W-:Y:S01]  /*22c0*/  IMAD R101, R101, UR5, RZ ;  /* 0x0000000565657c24 */ /* 0x000fe2000f8e02ff */
[----:B------:R-:W-:Y:S01]  /*22d0*/  SEL R11, R2, R52, !P2 ;  /* 0x00000034020b7207 */ /* 0x000fe20005000000 */
[----:B------:R-:W-:Y:S01]  /*22e0*/  IMAD.SHL.U32 R2, R3, 0x4, RZ ;  /* 0x0000000403027824 */ /* 0x000fe200078e00ff */
[----:B------:R-:W-:Y:S01]  /*22f0*/  ISETP.GE.AND P6, PT, R114, R14, PT ;  /* 0x0000000e7200720c */ /* 0x000fe20003fc6270 */
[----:B------:R-:W-:Y:S01]  /*2300*/  STL [R1+0x60], R93 ;  /* 0x0000605d01007387 */ /* 0x000fe20000100800 */
[----:B------:R-:W-:Y:S01]  /*2310*/  IMAD R103, R103, UR5, RZ ;  /* 0x0000000567677c24 */ /* 0x000fe2000f8e02ff */
[----:B------:R-:W-:Y:S01]  /*2320*/  LOP3.LUT R118, R112, 0x10, RZ, 0xfc, !PT ;  /* 0x0000001070767812 */ /* 0x000fe200078efcff */
[----:B------:R-:W-:Y:S01]  /*2330*/  IMAD R100, R100, UR5, RZ ;  /* 0x0000000564647c24 */ /* 0x000fe2000f8e02ff */
[----:B------:R-:W-:Y:S01]  /*2340*/  IADD3 R82, P1, R2, UR10, RZ ;  /* 0x0000000a02527c10 */ /* 0x000fe2000ff3e0ff */
[----:B------:R1:W-:Y:S01]  /*2350*/  STL [R1], R90 ;  /* 0x0000005a01007387 */ /* 0x0003e20000100800 */
[----:B------:R-:W-:Y:S01]  /*2360*/  SEL R27, R102, RZ, !P6 ;  /* 0x000000ff661b7207 */ /* 0x000fe20007000000 */
[----:B------:R-:W-:Y:S01]  /*2370*/  IMAD R98, R98, UR5, RZ ;  /* 0x0000000562627c24 */ /* 0x000fe2000f8e02ff */
[----:B------:R-:W-:Y:S01]  /*2380*/  LEA.HI.X.SX32 R83, R3, UR11, 0x2, P1 ;  /* 0x0000000b03537c11 */ /* 0x000fe200088f16ff */
[----:B------:R-:W-:Y:S01]  /*2390*/  IMAD R99, R99, UR5, RZ ;  /* 0x0000000563637c24 */ /* 0x000fe2000f8e02ff */
[----:B------:R-:W-:Y:S01]  /*23a0*/  IADD3 R20, P1, R90, UR8, RZ ;  /* 0x000000085a147c10 */ /* 0x000fe2000ff3e0ff */
[----:B------:R-:W-:Y:S01]  /*23b0*/  IMAD R97, R97, UR5, RZ ;  /* 0x0000000561617c24 */ /* 0x000fe2000f8e02ff */
[----:B------:R-:W-:Y:S01]  /*23c0*/  ISETP.NE.U32.AND P2, PT, R27, RZ, PT ;  /* 0x000000ff1b00720c */ /* 0x000fe20003f45070 */
[----:B------:R-:W-:Y:S01]  /*23d0*/  IMAD R95, R95, UR5, RZ ;  /* 0x000000055f5f7c24 */ /* 0x000fe2000f8e02ff */
[----:B------:R-:W-:Y:S01]  /*23e0*/  LEA.HI.X.SX32 R21, R123, UR9, 0x2, P1 ;  /* 0x000000097b157c11 */ /* 0x000fe200088f16ff */
[----:B------:R-:W-:Y:S01]  /*23f0*/  IMAD R96, R96, UR5, RZ ;  /* 0x0000000560607c24 */ /* 0x000fe2000f8e02ff */
[-C--:B--2---:R-:W-:Y:S01]  /*2400*/  IADD3 R88, P5, R88, R20.reuse, RZ ;  /* 0x0000001458587210 */ /* 0x084fe20007fbe0ff */
[----:B------:R-:W-:Y:S01]  /*2410*/  IMAD R94, R94, UR5, RZ ;  /* 0x000000055e5e7c24 */ /* 0x000fe2000f8e02ff */
[-C--:B-1----:R-:W-:Y:S01]  /*2420*/  IADD3 R90, P1, R89, R20.reuse, RZ ;  /* 0x00000014595a7210 */ /* 0x082fe20007f3e0ff */
[----:B------:R-:W-:Y:S01]  /*2430*/  IMAD R4, R4, UR5, RZ ;  /* 0x0000000504047c24 */ /* 0x000fe2000f8e02ff */
[-C--:B------:R-:W-:Y:S01]  /*2440*/  LEA.HI.X.SX32 R89, R15, R21.reuse, 0x2, P5 ;  /* 0x000000150f597211 */ /* 0x080fe200028f16ff */
[----:B------:R-:W-:Y:S01]  /*2450*/  IMAD R17, R17, UR5, RZ ;  /* 0x0000000511117c24 */ /* 0x000fe2000f8e02ff */
[-C--:B------:R-:W-:Y:S01]  /*2460*/  IADD3 R86, P5, R22, R20.reuse, RZ ;  /* 0x0000001416567210 */ /* 0x080fe20007fbe0ff */
[----:B------:R-:W-:Y:S01]  /*2470*/  IMAD R5, R5, UR5, RZ ;  /* 0x0000000505057c24 */ /* 0x000fe2000f8e02ff */
[----:B------:R-:W-:Y:S01]  /*2480*/  IADD3 R20, P6, R93, R20, RZ ;  /* 0x000000145d147210 */ /* 0x000fe20007fde0ff */
[----:B------:R-:W-:Y:S01]  /*2490*/  IMAD R6, R6, UR5, RZ ;  /* 0x0000000506067c24 */ /* 0x000fe2000f8e02ff */
[----:B------:R-:W2:Y:S01]  /*24a0*/  LDL R93, [R1+0x3c] ;  /* 0x00003c00015d7983 */ /* 0x000ea20000100800 */
[-C--:B------:R-:W-:Y:S01]  /*24b0*/  LEA.HI.X.SX32 R91, R16, R21.reuse, 0x2, P1 ;  /* 0x00000015105b7211 */ /* 0x080fe200008f16ff */
[----:B------:R-:W-:Y:S01]  /*24c0*/  IMAD R8, R8, UR5, RZ ;  /* 0x0000000508087c24 */ /* 0x000fe2000f8e02ff */
[----:B------:R-:W-:Y:S01]  /*24d0*/  LEA R18, P1, R122, R82, 0x2 ;  /* 0x000000527a127211 */ /* 0x000fe200078210ff */
[----:B------:R-:W-:Y:S01]  /*24e0*/  IMAD R10, R10, UR5, RZ ;  /* 0x000000050a0a7c24 */ /* 0x000fe2000f8e02ff */
[-C--:B------:R-:W-:Y:S01]  /*24f0*/  LEA.HI.X.SX32 R87, R13, R21.reuse, 0x2, P5 ;  /* 0x000000150d577211 */ /* 0x080fe200028f16ff */
[----:B------:R-:W-:Y:S01]  /*2500*/  IMAD R9, R9, UR5, RZ ;  /* 0x0000000509097c24 */ /* 0x000fe2000f8e02ff */
[----:B------:R-:W-:Y:S01]  /*2510*/  LEA.HI.X.SX32 R21, R12, R21, 0x2, P6 ;  /* 0x000000150c157211 */ /* 0x000fe200030f16ff */
[----:B------:R-:W-:Y:S01]  /*2520*/  IMAD R11, R11, UR5, RZ ;  /* 0x000000050b0b7c24 */ /* 0x000fe2000f8e02ff */
[----:B------:R-:W-:-:S02]  /*2530*/  LEA.HI.X.SX32 R19, R122, R83, 0x2, P1 ;  /* 0x000000537a137211 */ /* 0x000fc400008f16ff */
[-C--:B------:R-:W-:Y:S02]  /*2540*/  LEA R22, P5, R121, R82.reuse, 0x2 ;  /* 0x0000005279167211 */ /* 0x080fe400078a10ff */
[-C--:B------:R-:W-:Y:S02]  /*2550*/  LEA R26, P6, R117, R82.reuse, 0x2 ;  /* 0x00000052751a7211 */ /* 0x080fe400078c10ff */
[-C--:B------:R-:W-:Y:S02]  /*2560*/  LEA R24, P1, R120, R82.reuse, 0x2 ;  /* 0x0000005278187211 */ /* 0x080fe400078210ff */
[-C--:B------:R-:W-:Y:S02]  /*2570*/  LEA.HI.X.SX32 R23, R121, R83.reuse, 0x2, P5 ;  /* 0x0000005379177211 */ /* 0x080fe400028f16ff */
[----:B------:R-:W-:Y:S02]  /*2580*/  LEA.HI.X.SX32 R27, R117, R83, 0x2, P6 ;  /* 0x00000053751b7211 */ /* 0x000fe400030f16ff */
[----:B------:R-:W-:-:S02]  /*2590*/  LEA R28, P5, R116, R82, 0x2 ;  /* 0x00000052741c7211 */ /* 0x000fc400078a10ff */
[-C--:B------:R-:W-:Y:S02]  /*25a0*/  LEA.HI.X.SX32 R25, R120, R83.reuse, 0x2, P1 ;  /* 0x0000005378197211 */ /* 0x080fe400008f16ff */
[-C--:B------:R-:W-:Y:S02]  /*25b0*/  LEA R32, P6, R113, R82.reuse, 0x2 ;  /* 0x0000005271207211 */ /* 0x080fe400078c10ff */
[-C--:B------:R-:W-:Y:S02]  /*25c0*/  LEA R30, P1, R115, R82.reuse, 0x2 ;  /* 0x00000052731e7211 */ /* 0x080fe400078210ff */
[-C--:B------:R-:W-:Y:S02]  /*25d0*/  LEA.HI.X.SX32 R29, R116, R83.reuse, 0x2, P5 ;  /* 0x00000053741d7211 */ /* 0x080fe400028f16ff */
[----:B------:R-:W-:Y:S02]  /*25e0*/  LEA.HI.X.SX32 R33, R113, R83, 0x2, P6 ;  /* 0x0000005371217211 */ /* 0x000fe400030f16ff */
[----:B------:R-:W-:-:S02]  /*25f0*/  LEA R34, P5, R111, R82, 0x2 ;  /* 0x000000526f227211 */ /* 0x000fc400078a10ff */
[-C--:B------:R-:W-:Y:S02]  /*2600*/  LEA.HI.X.SX32 R31, R115, R83.reuse, 0x2, P1 ;  /* 0x00000053731f7211 */ /* 0x080fe400008f16ff */
[CC--:B------:R-:W-:Y:S02]  /*2610*/  LEA R38, P6, R108.reuse, R82.reuse, 0x2 ;  /* 0x000000526c267211 */ /* 0x0c0fe400078c10ff */
        /* <DEDUP_REMOVED lines=30> */
[----:B------:R-:W-:Y:S02]  /*2800*/  LEA R66, P1, R17, R82, 0x2 ;  /* 0x0000005211427211 */ /* 0x000fe400078210ff */
[-C--:B------:R-:W-:Y:S02]  /*2810*/  LEA.HI.X.SX32 R65, R94, R83.reuse, 0x2, P5 ;  /* 0x000000535e417211 */ /* 0x080fe400028f16ff */
[----:B------:R-:W-:Y:S02]  /*2820*/  LEA.HI.X.SX32 R69, R4, R83, 0x2, P6 ;  /* 0x0000005304457211 */ /* 0x000fe400030f16ff */
[----:B------:R-:W-:-:S02]  /*2830*/  ISETP.GE.AND P3, PT, R112, R110, PT ;  /* 0x0000006e7000720c */ /* 0x000fc40003f66270 */
[-C--:B------:R-:W-:Y:S02]  /*2840*/  LEA R70, P5, R5, R82.reuse, 0x2 ;  /* 0x0000005205467211 */ /* 0x080fe400078a10ff */
[-C--:B------:R-:W-:Y:S02]  /*2850*/  LEA.HI.X.SX32 R67, R17, R83.reuse, 0x2, P1 ;  /* 0x0000005311437211 */ /* 0x080fe400008f16ff */
[-C--:B------:R-:W-:Y:S02]  /*2860*/  LEA R74, P6, R7, R82.reuse, 0x2 ;  /* 0x00000052074a7211 */ /* 0x080fe400078c10ff */
[----:B------:R-:W-:Y:S02]  /*2870*/  LOP3.LUT R125, R112, 0x18, RZ, 0xfc, !PT ;  /* 0x00000018707d7812 */ /* 0x000fe400078efcff */
[----:B------:R-:W-:Y:S02]  /*2880*/  LEA R72, P1, R6, R82, 0x2 ;  /* 0x0000005206487211 */ /* 0x000fe400078210ff */
[----:B------:R-:W-:-:S02]  /*2890*/  LEA.HI.X.SX32 R71, R5, R83, 0x2, P5 ;  /* 0x0000005305477211 */ /* 0x000fc400028f16ff */
[-C--:B------:R-:W-:Y:S02]  /*28a0*/  LEA.HI.X.SX32 R75, R7, R83.reuse, 0x2, P6 ;  /* 0x00000053074b7211 */ /* 0x080fe400030f16ff */
[----:B------:R-:W-:Y:S02]  /*28b0*/  LEA R76, P5, R8, R82, 0x2 ;  /* 0x00000052084c7211 */ /* 0x000fe400078a10ff */
[-C--:B------:R-:W-:Y:S02]  /*28c0*/  LEA.HI.X.SX32 R73, R6, R83.reuse, 0x2, P1 ;  /* 0x0000005306497211 */ /* 0x080fe400008f16ff */
[----:B------:R-:W-:Y:S02]  /*28d0*/  ISETP.GE.AND P6, PT, R114, R110, PT ;  /* 0x0000006e7200720c */ /* 0x000fe40003fc6270 */
[----:B------:R-:W-:Y:S01]  /*28e0*/  LEA R78, P1, R10, R82, 0x2 ;  /* 0x000000520a4e7211 */ /* 0x000fe200078210ff */
[----:B------:R-:W-:Y:S01]  /*28f0*/  ULDC.64 UR14, c[0x0][0x208] ;  /* 0x00008200000e7ab9 */ /* 0x000fe20000000a00 */
[----:B------:R-:W-:-:S02]  /*2900*/  LEA.HI.X.SX32 R77, R8, R83, 0x2, P5 ;  /* 0x00000053084d7211 */ /* 0x000fc400028f16ff */
[-C--:B------:R-:W-:Y:S02]  /*2910*/  LEA R80, P5, R9, R82.reuse, 0x2 ;  /* 0x0000005209507211 */ /* 0x080fe400078a10ff */
[-C--:B------:R-:W-:Y:S02]  /*2920*/  LEA.HI.X.SX32 R79, R10, R83.reuse, 0x2, P1 ;  /* 0x000000530a4f7211 */ /* 0x080fe400008f16ff */
[----:B------:R-:W-:Y:S02]  /*2930*/  LEA R82, P1, R11, R82, 0x2 ;  /* 0x000000520b527211 */ /* 0x000fe400078210ff */
[-C--:B------:R-:W-:Y:S02]  /*2940*/  LEA.HI.X.SX32 R81, R9, R83.reuse, 0x2, P5 ;  /* 0x0000005309517211 */ /* 0x080fe400028f16ff */
[----:B------:R-:W-:Y:S02]  /*2950*/  LEA.HI.X.SX32 R83, R11, R83, 0x2, P1 ;  /* 0x000000530b537211 */ /* 0x000fe400008f16ff */
[----:B------:R-:W-:-:S02]  /*2960*/  ISETP.GE.AND P4, PT, R119, R110, PT ;  /* 0x0000006e7700720c */ /* 0x000fc40003f86270 */
[-C--:B------:R-:W-:Y:S02]  /*2970*/  ISETP.GE.AND P5, PT, R118, R110.reuse, PT ;  /* 0x0000006e7600720c */ /* 0x080fe40003fa6270 */
[----:B------:R-:W-:Y:S02]  /*2980*/  ISETP.GE.AND P1, PT, R125, R110, PT ;  /* 0x0000006e7d00720c */ /* 0x000fe40003f26270 */
[C---:B--2---:R-:W-:Y:S01]  /*2990*/  LOP3.LUT R112, R93.reuse, 0x20, RZ, 0x3c, !PT ;  /* 0x000000205d707812 */ /* 0x044fe200078e3cff */
[----:B------:R-:W-:-:S04]  /*29a0*/  VIADD R114, R93, UR7 ;  /* 0x000000075d727c36 */ /* 0x000fc80008000000 */
[----:B------:R1:W-:Y:S04]  /*29b0*/  STL [R1+0x88], R112 ;  /* 0x0000887001007387 */ /* 0x0003e80000100800 */
[----:B------:R-:W-:Y:S01]  /*29c0*/  @!PT LDS RZ, [RZ] ;  /* 0x00000000fffff984 */ /* 0x000fe20000000800 */
[----:B------:R-:W-:Y:S01]  /*29d0*/  @!PT LDS RZ, [RZ] ;  /* 0x00000000fffff984 */ /* 0x000fe20000000800 */
[----:B------:R-:W-:Y:S01]  /*29e0*/  @!PT LDS RZ, [RZ] ;  /* 0x00000000fffff984 */ /* 0x000fe20000000800 */
[----:B------:R2:W-:Y:S01]  /*29f0*/  LDGSTS.E [R114+0x30000], desc[UR14][R90.64], P0 ;  /* 0x300000005a727fae */ /* 0x0005e2000812184e */
[----:B-1----:R-:W-:-:S05]  /*2a00*/  VIADD R112, R112, UR7 ;  /* 0x0000000770707c36 */ /* 0x002fca0008000000 */
[----:B------:R1:W-:Y:S01]  /*2a10*/  LDGSTS.E [R112+0x30000], desc[UR14][R88.64], P2 ;  /* 0x3000000058707fae */ /* 0x0003e2000912184e */
[----:B------:R-:W-:-:S04]  /*2a20*/  ISETP.GE.AND P2, PT, R118, R14, PT ;  /* 0x0000000e7600720c */ /* 0x000fc80003f46270 */
[C---:B------:R-:W-:Y:S02]  /*2a30*/  SEL R110, R102.reuse, RZ, !P2 ;  /* 0x000000ff666e7207 */ /* 0x040fe40005000000 */
[-C--:B------:R-:W-:Y:S02]  /*2a40*/  ISETP.GE.AND P2, PT, R125, R14.reuse, PT ;  /* 0x0000000e7d00720c */ /* 0x080fe40003f46270 */
[----:B------:R-:W3:Y:S01]  /*2a50*/  S2R R125, SR_TID.X ;  /* 0x00000000007d7919 */ /* 0x000ee20000002100 */
[----:B------:R-:W-:Y:S02]  /*2a60*/  ISETP.GE.AND P0, PT, R119, R14, PT ;  /* 0x0000000e7700720c */ /* 0x000fe40003f06270 */
[----:B------:R-:W-:Y:S02]  /*2a70*/  SEL R119, RZ, 0x4, P4 ;  /* 0x00000004ff777807 */ /* 0x000fe40002000000 */
[----:B------:R-:W-:Y:S02]  /*2a80*/  SEL R118, R102, RZ, !P0 ;  /* 0x000000ff66767207 */ /* 0x000fe40004000000 */
[----:B------:R-:W-:-:S02]  /*2a90*/  ISETP.GT.AND P0, PT, R124, 0x3f, PT ;  /* 0x0000003f7c00780c */ /* 0x000fc40003f04270 */
[----:B------:R-:W-:Y:S02]  /*2aa0*/  ISETP.NE.U32.AND P4, PT, R118, RZ, PT ;  /* 0x000000ff7600720c */ /* 0x000fe40003f85070 */
[----:B------:R-:W-:Y:S02]  /*2ab0*/  SEL R118, RZ, 0x4, P3 ;  /* 0x00000004ff767807 */ /* 0x000fe40001800000 */
[----:B------:R-:W-:Y:S02]  /*2ac0*/  SEL R119, R119, RZ, P0 ;  /* 0x000000ff77777207 */ /* 0x000fe40000000000 */
[----:B------:R-:W-:Y:S02]  /*2ad0*/  ISETP.NE.U32.AND P3, PT, R110, RZ, PT ;  /* 0x000000ff6e00720c */ /* 0x000fe40003f65070 */
[----:B------:R-:W-:Y:S02]  /*2ae0*/  SEL R102, R102, RZ, !P2 ;  /* 0x000000ff66667207 */ /* 0x000fe40005000000 */
[----:B------:R-:W-:-:S02]  /*2af0*/  SEL R110, RZ, 0x4, P6 ;  /* 0x00000004ff6e7807 */ /* 0x000fc40003000000 */
[----:B------:R-:W-:Y:S02]  /*2b00*/  SEL R118, R118, RZ, P0 ;  /* 0x000000ff76767207 */ /* 0x000fe40000000000 */
[----:B------:R-:W-:Y:S02]  /*2b10*/  ISETP.NE.U32.AND P2, PT, R119, RZ, PT ;  /* 0x000000ff7700720c */ /* 0x000fe40003f45070 */
[----:B------:R-:W-:Y:S02]  /*2b20*/  ISETP.NE.U32.AND P6, PT, R102, RZ, PT ;  /* 0x000000ff6600720c */ /* 0x000fe40003fc5070 */
[----:B------:R-:W-:Y:S02]  /*2b30*/  SEL R110, R110, RZ, P0 ;  /* 0x000000ff6e6e7207 */ /* 0x000fe40000000000 */
[----:B------:R-:W-:Y:S02]  /*2b40*/  LOP3.LUT R119, R93, 0x40, RZ, 0x3c, !PT ;  /* 0x000000405d777812 */ /* 0x000fe400078e3cff */
[----:B------:R-:W-:-:S02]  /*2b50*/  SEL R102, RZ, 0x4, P5 ;  /* 0x00000004ff667807 */ /* 0x000fc40002800000 */
[----:B------:R-:W-:Y:S02]  /*2b60*/  ISETP.NE.U32.AND P5, PT, R118, RZ, PT ;  /* 0x000000ff7600720c */ /* 0x000fe40003fa5070 */
[----:B------:R-:W-:Y:S02]  /*2b70*/  SEL R118, RZ, 0x4, P1 ;  /* 0x00000004ff767807 */ /* 0x000fe40000800000 */
[----:B------:R-:W-:Y:S01]  /*2b80*/  ISETP.NE.U32.AND P1, PT, R110, RZ, PT ;  /* 0x000000ff6e00720c */ /* 0x000fe20003f25070 */
[----:B------:R-:W-:Y:S01]  /*2b90*/  VIADD R110, R119, UR7 ;  /* 0x00000007776e7c36 */ /* 0x000fe20008000000 */
[----:B------:R-:W-:Y:S02]  /*2ba0*/  SEL R118, R118, RZ, P0 ;  /* 0x000000ff76767207 */ /* 0x000fe40000000000 */
[----:B------:R-:W-:Y:S02]  /*2bb0*/  SEL R102, R102, RZ, P0 ;  /* 0x000000ff66667207 */ /* 0x000fe40000000000 */
[----:B------:R4:W-:Y:S01]  /*2bc0*/  LDGSTS.E [R110+0x30000], desc[UR14][R86.64], P3 ;  /* 0x30000000566e7fae */ /* 0x0009e2000992184e */
[----:B------:R-:W-:Y:S01]  /*2bd0*/  ISETP.NE.U32.AND P3, PT, R118, RZ, PT ;  /* 0x000000ff7600720c */ /* 0x000fe20003f65070 */
[----:B---3--:R-:W-:Y:S01]  /*2be0*/  IMAD.SHL.U32 R118, R125, 0x4, RZ ;  /* 0x000000047d767824 */ /* 0x008fe200078e00ff */
[----:B------:R-:W-:Y:S01]  /*2bf0*/  ISETP.NE.U32.AND P0, PT, R102, RZ, PT ;  /* 0x000000ff6600720c */ /* 0x000fe20003f05070 */
[----:B------:R3:W-:Y:S03]  /*2c00*/  STL [R1+0x84], R119 ;  /* 0x0000847701007387 */ /* 0x0007e60000100800 */
[----:B------:R-:W-:-:S02]  /*2c10*/  LOP3.LUT R102, R118, 0x7fc, RZ, 0xc0, !PT ;  /* 0x000007fc76667812 */ /* 0x000fc400078ec0ff */
[----:B---3--:R-:W-:-:S04]  /*2c20*/  SHF.R.U32.HI R119, RZ, 0x1, R125 ;  /* 0x00000001ff777819 */ /* 0x008fc8000001167d */
[----:B------:R-:W-:Y:S02]  /*2c30*/  LOP3.LUT R125, R102, 0x70, R119, 0x78, !PT ;  /* 0x00000070667d7812 */ /* 0x000fe400078e7877 */
[----:B------:R-:W-:Y:S02]  /*2c40*/  LOP3.LUT R102, R93, 0x60, RZ, 0x3c, !PT ;  /* 0x000000605d667812 */ /* 0x000fe400078e3cff */
[----:B------:R-:W5:Y:S01]  /*2c50*/  LDL.LU R93, [R1+0x90] ;  /* 0x00009000015d7983 */ /* 0x000f620000300800 */
[----:B------:R-:W-:-:S03]  /*2c60*/  IMAD.SHL.U32 R119, R84, 0x20, RZ ;  /* 0x0000002054777824 */ /* 0x000fc600078e00ff */
[----:B------:R3:W-:Y:S01]  /*2c70*/  STL [R1+0x80], R102 ;  /* 0x0000806601007387 */ /* 0x0007e20000100800 */
[----:B------:R-:W-:Y:S02]  /*2c80*/  VIADD R84, R125, UR7 ;  /* 0x000000077d547c36 */ /* 0x000fe40008000000 */
[----:B---3--:R-:W-:-:S05]  /*2c90*/  VIADD R102, R102, UR7 ;  /* 0x0000000766667c36 */ /* 0x008fca0008000000 */
[----:B------:R-:W-:Y:S04]  /*2ca0*/  LDGSTS.E [R102+0x30000], desc[UR14][R20.64], P6 ;  /* 0x3000000014667fae */ /* 0x000fe8000b12184e */
[----:B------:R-:W0:Y:S04]  /*2cb0*/  LDGDEPBAR ;  /* 0x00000000000079af */ /* 0x000e280000000000 */
[----:B------:R-:W-:Y:S04]  /*2cc0*/  LDGSTS.E [R84], desc[UR14][R18.64], P4 ;  /* 0x0000000012547fae */ /* 0x000fe8000a12184e */
[----:B------:R-:W-:Y:S04]  /*2cd0*/  LDGSTS.E [R84+0x800], desc[UR14][R22.64], P4 ;  /* 0x0080000016547fae */ /* 0x000fe8000a12184e */
        /* <DEDUP_REMOVED lines=25> */
[----:B------:R3:W-:Y:S04]  /*2e70*/  STL [R1+0x48], R125 ;  /* 0x0000487d01007387 */ /* 0x0007e80000100800 */
[----:B------:R-:W-:Y:S04]  /*2e80*/  LDGSTS.E [R84+0xd800], desc[UR14][R74.64], P4 ;  /* 0x0d8000004a547fae */ /* 0x000fe8000a12184e */
[----:B------:R-:W-:Y:S01]  /*2e90*/  LDGSTS.E [R84+0xe000], desc[UR14][R76.64], P4 ;  /* 0x0e0000004c547fae */ /* 0x000fe2000a12184e */
[----:B---3--:R-:W3:Y:S03]  /*2ea0*/  S2R R125, SR_TID.X ;  /* 0x00000000007d7919 */ /* 0x008ee60000002100 */
[----:B------:R-:W-:Y:S04]  /*2eb0*/  LDGSTS.E [R84+0xe800], desc[UR14][R78.64], P4 ;  /* 0x0e8000004e547fae */ /* 0x000fe8000a12184e */
[----:B------:R-:W-:Y:S04]  /*2ec0*/  LDGSTS.E [R84+0xf000], desc[UR14][R80.64], P4 ;  /* 0x0f00000050547fae */ /* 0x000fe8000a12184e */
[----:B------:R-:W-:Y:S04]  /*2ed0*/  LDGSTS.E [R84+0xf800], desc[UR14][R82.64], P4 ;  /* 0x0f80000052547fae */ /* 0x000fe8000a12184e */
[----:B------:R-:W0:Y:S01]  /*2ee0*/  LDGDEPBAR ;  /* 0x00000000000079af */ /* 0x000e220000000000 */
[C---:B--2---:R-:W-:Y:S01]  /*2ef0*/  IMAD.WIDE R90, R119.reuse, 0x4, R90 ;  /* 0x00000004775a7825 */ /* 0x044fe200078e025a */
[----:B------:R-:W-:Y:S03]  /*2f00*/  BAR.SYNC.DEFER_BLOCKING 0x0 ;  /* 0x0000000000007b1d */ /* 0x000fe60000010000 */
[----:B-1----:R-:W-:-:S04]  /*2f10*/  IMAD.WIDE R88, R119, 0x4, R88 ;  /* 0x0000000477587825 */ /* 0x002fc800078e0258 */
[----:B----4-:R-:W-:Y:S01]  /*2f20*/  IMAD.WIDE R86, R119, 0x4, R86 ;  /* 0x0000000477567825 */ /* 0x010fe200078e0256 */
[----:B------:R1:W-:Y:S02]  /*2f30*/  STL [R1+0x40], R119 ;  /* 0x0000407701007387 */ /* 0x0003e40000100800 */
[----:B-1----:R-:W1:Y:S02]  /*2f40*/  S2R R119, SR_TID.X ;  /* 0x0000000000777919 */ /* 0x002e640000002100 */
[----:B------:R-:W-:Y:S01]  /*2f50*/  @!PT LDS RZ, [RZ] ;  /* 0x00000000fffff984 */ /* 0x000fe20000000800 */
[----:B------:R-:W-:Y:S01]  /*2f60*/  @!PT LDS RZ, [RZ] ;  /* 0x00000000fffff984 */ /* 0x000fe20000000800 */
[----:B------:R-:W-:Y:S01]  /*2f70*/  @!PT LDS RZ, [RZ] ;  /* 0x00000000fffff984 */ /* 0x000fe20000000800 */
[----:B------:R-:W-:Y:S04]  /*2f80*/  LDGSTS.E [R114+0x32000], desc[UR14][R90.64], P5 ;  /* 0x320000005a727fae */ /* 0x000fe8000a92184e */
[----:B------:R-:W-:Y:S04]  /*2f90*/  LDGSTS.E [R112+0x32000], desc[UR14][R88.64], P1 ;  /* 0x3200000058707fae */ /* 0x000fe8000892184e */
[----:B------:R3:W-:Y:S02]  /*2fa0*/  LDGSTS.E [R110+0x32000], desc[UR14][R86.64], P0 ;  /* 0x32000000566e7fae */ /* 0x0007e4000812184e */
[----:B---3--:R-:W-:-:S02]  /*2fb0*/  IMAD.SHL.U32 R87, R125, 0x400, RZ ;  /* 0x000004007d577824 */ /* 0x008fc400078e00ff */
[C---:B------:R-:W-:Y:S02]  /*2fc0*/  IMAD.SHL.U32 R86, R125.reuse, 0x20, RZ ;  /* 0x000000207d567824 */ /* 0x040fe400078e00ff */
[----:B------:R-:W-:Y:S01]  /*2fd0*/  IMAD.SHL.U32 R88, R125, 0x8, RZ ;  /* 0x000000087d587824 */ /* 0x000fe200078e00ff */
[----:B------:R-:W-:Y:S02]  /*2fe0*/  LOP3.LUT R87, R87, 0x6000, RZ, 0xc0, !PT ;  /* 0x0000600057577812 */ /* 0x000fe400078ec0ff */
[----:B------:R-:W-:Y:S02]  /*2ff0*/  LOP3.LUT R89, R125, 0x180, RZ, 0xc0, !PT ;  /* 0x000001807d597812 */ /* 0x000fe400078ec0ff */
[----:B------:R-:W-:Y:S01]  /*3000*/  LOP3.LUT R87, R87, 0x60, R86, 0xf8, !PT ;  /* 0x0000006057577812 */ /* 0x000fe200078ef856 */
[----:B------:R-:W-:Y:S01]  /*3010*/  IMAD.SHL.U32 R86, R125, 0x1000, RZ ;  /* 0x000010007d567824 */ /* 0x000fe200078e00ff */
[----:B------:R-:W-:Y:S01]  /*3020*/  LOP3.LUT R88, R88, 0x300, RZ, 0xc0, !PT ;  /* 0x0000030058587812 */ /* 0x000fe200078ec0ff */
[----:B-1----:R-:W-:-:S03]  /*3030*/  IMAD.SHL.U32 R119, R119, 0x10, RZ ;  /* 0x0000001077777824 */ /* 0x002fc600078e00ff */
[----:B------:R-:W-:Y:S01]  /*3040*/  LOP3.LUT R86, R86, 0x6000, RZ, 0xc0, !PT ;  /* 0x0000600056567812 */ /* 0x000fe200078ec0ff */
[----:B------:R-:W-:Y:S01]  /*3050*/  IMAD R88, R89, 0x10, R88 ;  /* 0x0000001059587824 */ /* 0x000fe200078e0258 */
[----:B------:R-:W-:Y:S02]  /*3060*/  SHF.R.U32.HI R89, RZ, 0x2, R89 ;  /* 0x00000002ff597819 */ /* 0x000fe40000011659 */
[----:B------:R-:W-:Y:S01]  /*3070*/  LOP3.LUT R86, R86, 0x7f0, R119, 0xf8, !PT ;  /* 0x000007f056567812 */ /* 0x000fe200078ef877 */
[----:B------:R-:W-:-:S03]  /*3080*/  IMAD.IADD R87, R87, 0x1, R88 ;  /* 0x0000000157577824 */ /* 0x000fc600078e0258 */
[----:B------:R-:W-:Y:S02]  /*3090*/  LOP3.LUT R89, R86, R89, RZ, 0x3c, !PT ;  /* 0x0000005956597212 */ /* 0x000fe400078e3cff */
[----:B------:R-:W-:Y:S02]  /*30a0*/  LOP3.LUT R88, R87, 0x70, R118, 0x78, !PT ;  /* 0x0000007057587812 */ /* 0x000fe400078e7876 */
[----:B------:R-:W-:Y:S01]  /*30b0*/  ISETP.GE.AND P0, PT, R0, R92, PT ;  /* 0x0000005c0000720c */ /* 0x000fe20003f06270 */
[----:B------:R1:W-:Y:S04]  /*30c0*/  STL [R1+0x70], R89 ;  /* 0x0000705901007387 */ /* 0x0003e80000100800 */
[----:B------:R1:W-:Y:S04]  /*30d0*/  STL [R1+0x74], R88 ;  /* 0x0000745801007387 */ /* 0x0003e80000100800 */
[----:B------:R-:W5:Y:S04]  /*30e0*/  LDL.LU R0, [R1+0x8c] ;  /* 0x00008c0001007983 */ /* 0x000f680000300800 */
[----:B------:R-:W2:Y:S01]  /*30f0*/  LDL R92, [R1+0x40] ;  /* 0x00004000015c7983 */ /* 0x000ea20000100800 */
[----:B------:R-:W-:-:S04]  /*3100*/  IMAD.SHL.U32 R90, R85, 0x20, RZ ;  /* 0x00000020555a7824 */ /* 0x000fc800078e00ff */
[----:B------:R-:W-:-:S04]  /*3110*/  IMAD.WIDE R18, R90, 0x4, R18 ;  /* 0x000000045a127825 */ /* 0x000fc800078e0212 */
        /* <DEDUP_REMOVED lines=20> */
[----:B------:R-:W-:Y:S01]  /*3260*/  IMAD.WIDE R62, R90, 0x4, R62 ;  /* 0x000000045a3e7825 */ /* 0x000fe200078e023e */
[----:B------:R-:W-:-:S03]  /*3270*/  ISETP.GE.AND P1, PT, R124, 0x20, PT ;  /* 0x000000207c00780c */ /* 0x000fc60003f26270 */
        /* <DEDUP_REMOVED lines=10> */
[----:B------:R-:W-:-:S03]  /*3320*/  CS2R R86, SRZ ;  /* 0x0000000000567805 */ /* 0x000fc6000001ff00 */
[----:B--2---:R-:W-:-:S05]  /*3330*/  IMAD.WIDE R20, R92, 0x4, R20 ;  /* 0x000000045c147825 */ /* 0x004fca00078e0214 */
[----:B------:R-:W-:Y:S04]  /*3340*/  LDGSTS.E [R102+0x32000], desc[UR14][R20.64], P3 ;  /* 0x3200000014667fae */ /* 0x000fe8000992184e */
[----:B------:R-:W0:Y:S04]  /*3350*/  LDGDEPBAR ;  /* 0x00000000000079af */ /* 0x000e280000000000 */
[----:B------:R-:W-:Y:S04]  /*3360*/  LDGSTS.E [R84+0x10000], desc[UR14][R18.64], P2 ;  /* 0x1000000012547fae */ /* 0x000fe8000912184e */
[----:B------:R-:W-:Y:S04]  /*3370*/  LDGSTS.E [R84+0x10800], desc[UR14][R22.64], P2 ;  /* 0x1080000016547fae */ /* 0x000fe8000912184e */
[----:B------:R2:W-:Y:S04]  /*3380*/  LDGSTS.E [R84+0x11000], desc[UR14][R24.64], P2 ;  /* 0x1100000018547fae */ /* 0x0005e8000912184e */
        /* <DEDUP_REMOVED lines=28> */
[----:B------:R1:W-:Y:S01]  /*3550*/  LDGSTS.E [R84+0x1f800], desc[UR14][R82.64], P2 ;  /* 0x1f80000052547fae */ /* 0x0003e2000912184e */
[----:B--2---:R-:W-:-:S03]  /*3560*/  CS2R R24, SRZ ;  /* 0x0000000000187805 */ /* 0x004fc6000001ff00 */
[----:B------:R-:W0:Y:S01]  /*3570*/  LDGDEPBAR ;  /* 0x00000000000079af */ /* 0x000e220000000000 */
[----:B---3--:R-:W-:Y:S02]  /*3580*/  CS2R R26, SRZ ;  /* 0x00000000001a7805 */ /* 0x008fe4000001ff00 */
[----:B----4-:R-:W-:Y:S02]  /*3590*/  CS2R R28, SRZ ;  /* 0x00000000001c7805 */ /* 0x010fe4000001ff00 */
[----:B-1----:R-:W-:Y:S02]  /*35a0*/  CS2R R30, SRZ ;  /* 0x00000000001e7805 */ /* 0x002fe4000001ff00 */
[----:B------:R-:W-:Y:S02]  /*35b0*/  CS2R R32, SRZ ;  /* 0x0000000000207805 */ /* 0x000fe4000001ff00 */
[----:B------:R-:W-:Y:S02]  /*35c0*/  CS2R R34, SRZ ;  /* 0x0000000000227805 */ /* 0x000fe4000001ff00 */
[----:B------:R-:W-:-:S02]  /*35d0*/  CS2R R36, SRZ ;  /* 0x0000000000247805 */ /* 0x000fc4000001ff00 */
[----:B------:R-:W-:Y:S02]  /*35e0*/  CS2R R38, SRZ ;  /* 0x0000000000267805 */ /* 0x000fe4000001ff00 */
[----:B------:R-:W-:Y:S02]  /*35f0*/  CS2R R40, SRZ ;  /* 0x0000000000287805 */ /* 0x000fe4000001ff00 */
[----:B------:R-:W-:Y:S02]  /*3600*/  CS2R R42, SRZ ;  /* 0x00000000002a7805 */ /* 0x000fe4000001ff00 */
        /* <DEDUP_REMOVED lines=20> */
[----:B------:R-:W-:Y:S01]  /*3750*/  CS2R R84, SRZ ;  /* 0x0000000000547805 */ /* 0x000fe2000001ff00 */
[----:B------:R-:W-:Y:S06]  /*3760*/  @!P1 BRA `(.L_x_0) ;  /* 0x0000002400249947 */ /* 0x000fec0003800000 */
[----:B------:R-:W-:Y:S01]  /*3770*/  SHF.R.S32.HI R19, RZ, 0x1f, R16 ;  /* 0x0000001fff137819 */ /* 0x000fe20000011410 */
[----:B------:R-:W-:Y:S01]  /*3780*/  IMAD.SHL.U32 R30, R90, 0x8, RZ ;  /* 0x000000085a1e7824 */ /* 0x000fe200078e00ff */
[----:B------:R-:W-:Y:S02]  /*3790*/  SHF.R.S32.HI R18, RZ, 0x1f, R15 ;  /* 0x0000001fff127819 */ /* 0x000fe4000001140f */
[----:B------:R-:W-:Y:S02]  /*37a0*/  SHF.R.S32.HI R20, RZ, 0x1f, R13 ;  /* 0x0000001fff147819 */ /* 0x000fe4000001140d */
[----:B------:R-:W-:Y:S02]  /*37b0*/  SHF.L.U64.HI R16, R16, 0x2, R19 ;  /* 0x0000000210107819 */ /* 0x000fe40000010213 */
[----:B------:R-:W-:Y:S02]  /*37c0*/  SHF.L.U64.HI R15, R15, 0x2, R18 ;  /* 0x000000020f0f7819 */ /* 0x000fe40000010212 */
[----:B------:R-:W-:Y:S01]  /*37d0*/  SHF.L.U64.HI R13, R13, 0x2, R20 ;  /* 0x000000020d0d7819 */ /* 0x000fe20000010214 */
[----:B------:R1:W-:Y:S01]  /*37e0*/  STL [R1+0x5c], R16 ;  /* 0x00005c1001007387 */ /* 0x0003e20000100800 */
[----:B------:R-:W-:-:S02]  /*37f0*/  SHF.R.S32.HI R89, RZ, 0x1f, R90 ;  /* 0x0000001fff597819 */ /* 0x000fc4000001145a */
[----:B------:R-:W-:Y:S01]  /*3800*/  LEA R91, P1, R11, R30, 0x2 ;  /* 0x0000001e0b5b7211 */ /* 0x000fe200078210ff */
[----:B------:R2:W-:Y:S01]  /*3810*/  STL [R1+0x58], R15 ;  /* 0x0000580f01007387 */ /* 0x0005e20000100800 */
[----:B------:R-:W-:Y:S02]  /*3820*/  SHF.L.U64.HI R28, R90, 0x3, R89 ;  /* 0x000000035a1c7819 */ /* 0x000fe40000010259 */
[----:B------:R-:W-:Y:S01]  /*3830*/  SHF.R.S32.HI R24, RZ, 0x1f, R123 ;  /* 0x0000001fff187819 */ /* 0x000fe2000001147b */
[----:B------:R3:W-:Y:S01]  /*3840*/  STL [R1+0x54], R13 ;  /* 0x0000540d01007387 */ /* 0x0007e20000100800 */
[----:B------:R-:W-:Y:S02]  /*3850*/  SHF.R.S32.HI R75, RZ, 0x1f, R124 ;  /* 0x0000001fff4b7819 */ /* 0x000fe4000001147c */
[----:B-1----:R-:W-:Y:S01]  /*3860*/  SHF.R.S32.HI R16, RZ, 0x1f, R3 ;  /* 0x0000001fff107819 */ /* 0x002fe20000011403 */
[----:B------:R-:W4:Y:S01]  /*3870*/  LDL.LU R88, [R1] ;  /* 0x0000000001587983 */ /* 0x000f220000300800 */
[----:B------:R-:W-:-:S02]  /*3880*/  SHF.R.S32.HI R61, RZ, 0x1f, R10 ;  /* 0x0000001fff3d7819 */ /* 0x000fc4000001140a */
[----:B--2---:R-:W-:Y:S02]  /*3890*/  SHF.R.S32.HI R15, RZ, 0x1f, R11 ;  /* 0x0000001fff0f7819 */ /* 0x004fe4000001140b */
[-C--:B------:R-:W-:Y:S02]  /*38a0*/  LEA R64, P2, R10, R30.reuse, 0x2 ;  /* 0x0000001e0a407211 */ /* 0x080fe400078410ff */
[----:B---3--:R-:W-:Y:S02]  /*38b0*/  SHF.R.S32.HI R13, RZ, 0x1f, R12 ;  /* 0x0000001fff0d7819 */ /* 0x008fe4000001140c */
[----:B------:R-:W-:Y:S02]  /*38c0*/  LEA R62, P3, R8, R30, 0x2 ;  /* 0x0000001e083e7211 */ /* 0x000fe400078610ff */
[----:B------:R-:W-:Y:S02]  /*38d0*/  SHF.L.U64.HI R12, R12, 0x2, R13 ;  /* 0x000000020c0c7819 */ /* 0x000fe4000001020d */
[----:B------:R-:W-:-:S02]  /*38e0*/  SHF.L.U64.HI R3, R3, 0x2, R16 ;  /* 0x0000000203037819 */ /* 0x000fc40000010210 */
[----:B------:R-:W-:Y:S01]  /*38f0*/  LEA.HI.X R11, R11, R28, R15, 0x2, P1 ;  /* 0x0000001c0b0b7211 */ /* 0x000fe200008f140f */
[----:B------:R1:W-:Y:S01]  /*3900*/  STL [R1+0x50], R12 ;  /* 0x0000500c01007387 */ /* 0x0003e20000100800 */
[----:B------:R-:W-:Y:S02]  /*3910*/  SHF.R.S32.HI R15, RZ, 0x1f, R8 ;  /* 0x0000001fff0f7819 */ /* 0x000fe40000011408 */
[----:B------:R-:W-:Y:S02]  /*3920*/  SHF.R.S32.HI R16, RZ, 0x1f, R7 ;  /* 0x0000001fff107819 */ /* 0x000fe40000011407 */
[-C--:B------:R-:W-:Y:S02]  /*3930*/  LEA R65, P1, R9, R30.reuse, 0x2 ;  /* 0x0000001e09417211 */ /* 0x080fe400078210ff */
[----:B------:R-:W-:Y:S02]  /*3940*/  LEA R13, P4, R7, R30, 0x2 ;  /* 0x0000001e070d7211 */ /* 0x000fe400078810ff */
[----:B------:R-:W-:-:S02]  /*3950*/  SHF.R.S32.HI R18, RZ, 0x1f, R5 ;  /* 0x0000001fff127819 */ /* 0x000fc40000011405 */
[----:B-1----:R-:W-:Y:S02]  /*3960*/  SHF.R.S32.HI R12, RZ, 0x1f, R9 ;  /* 0x0000001fff0c7819 */ /* 0x002fe40000011409 */
[-C--:B------:R-:W-:Y:S02]  /*3970*/  LEA.HI.X R61, R10, R28.reuse, R61, 0x2, P2 ;  /* 0x0000001c0a3d7211 */ /* 0x080fe400010f143d */
[-C--:B------:R-:W-:Y:S02]  /*3980*/  LEA.HI.X R9, R9, R28.reuse, R12, 0x2, P1 ;  /* 0x0000001c09097211 */ /* 0x080fe400008f140c */
[-C--:B------:R-:W-:Y:S02]  /*3990*/  LEA.HI.X R15, R8, R28.reuse, R15, 0x2, P3 ;  /* 0x0000001c080f7211 */ /* 0x080fe400018f140f */
[----:B------:R-:W-:Y:S02]  /*39a0*/  LEA.HI.X R16, R7, R28, R16, 0x2, P4 ;  /* 0x0000001c07107211 */ /* 0x000fe400020f1410 */
[----:B------:R-:W-:-:S02]  /*39b0*/  SHF.R.S32.HI R7, RZ, 0x1f, R6 ;  /* 0x0000001fff077819 */ /* 0x000fc40000011406 */
[----:B------:R-:W-:Y:S02]  /*39c0*/  SHF.R.S32.HI R19, RZ, 0x1f, R4 ;  /* 0x0000001fff137819 */ /* 0x000fe40000011404 */
[-C--:B------:R-:W-:Y:S02]  /*39d0*/  LEA R63, P1, R6, R30.reuse, 0x2 ;  /* 0x0000001e063f7211 */ /* 0x080fe400078210ff */
[CC--:B------:R-:W-:Y:S02]  /*39e0*/  LEA R8, P2, R5.reuse, R30.reuse, 0x2 ;  /* 0x0000001e05087211 */ /* 0x0c0fe400078410ff */
[----:B------:R-:W-:Y:S02]  /*39f0*/  LEA R10, P3, R4, R30, 0x2 ;  /* 0x0000001e040a7211 */ /* 0x000fe400078610ff */
[-C--:B------:R-:W-:Y:S02]  /*3a00*/  LEA.HI.X R58, R6, R28.reuse, R7, 0x2, P1 ;  /* 0x0000001c063a7211 */ /* 0x080fe400008f1407 */
[----:B------:R-:W-:-:S02]  /*3a10*/  LEA.HI.X R18, R5, R28, R18, 0x2, P2 ;  /* 0x0000001c05127211 */ /* 0x000fc400010f1412 */
[----:B------:R-:W-:Y:S02]  /*3a20*/  LEA.HI.X R19, R4, R28, R19, 0x2, P3 ;  /* 0x0000001c04137211 */ /* 0x000fe400018f1413 */
[----:B------:R-:W-:Y:S02]  /*3a30*/  SHF.R.S32.HI R20, RZ, 0x1f, R17 ;  /* 0x0000001fff147819 */ /* 0x000fe40000011411 */
[-C--:B------:R-:W-:Y:S02]  /*3a40*/  LEA R12, P4, R17, R30.reuse, 0x2 ;  /* 0x0000001e110c7211 */ /* 0x080fe400078810ff */
[----:B------:R-:W-:Y:S02]  /*3a50*/  SHF.R.S32.HI R21, RZ, 0x1f, R94 ;  /* 0x0000001fff157819 */ /* 0x000fe4000001145e */
[----:B------:R-:W-:Y:S02]  /*3a60*/  SHF.R.S32.HI R4, RZ, 0x1f, R95 ;  /* 0x0000001fff047819 */ /* 0x000fe4000001145f */
[----:B------:R-:W-:-:S02]  /*3a70*/  LEA R60, P1, R94, R30, 0x2 ;  /* 0x0000001e5e3c7211 */ /* 0x000fc400078210ff */
[-C--:B------:R-:W-:Y:S02]  /*3a80*/  LEA R59, P2, R95, R30.reuse, 0x2 ;  /* 0x0000001e5f3b7211 */ /* 0x080fe400078410ff */
[----:B------:R-:W-:Y:S02]  /*3a90*/  SHF.R.S32.HI R53, RZ, 0x1f, R96 ;  /* 0x0000001fff357819 */ /* 0x000fe40000011460 */
[----:B------:R-:W-:Y:S02]  /*3aa0*/  LEA R56, P3, R96, R30, 0x2 ;  /* 0x0000001e60387211 */ /* 0x000fe400078610ff */
[-C--:B------:R-:W-:Y:S02]  /*3ab0*/  LEA.HI.X R20, R17, R28.reuse, R20, 0x2, P4 ;  /* 0x0000001c11147211 */ /* 0x080fe400020f1414 */
[-C--:B------:R-:W-:Y:S02]  /*3ac0*/  LEA.HI.X R21, R94, R28.reuse, R21, 0x2, P1 ;  /* 0x0000001c5e157211 */ /* 0x080fe400008f1415 */
[----:B------:R-:W-:-:S02]  /*3ad0*/  LEA.HI.X R95, R95, R28, R4, 0x2, P2 ;  /* 0x0000001c5f5f7211 */ /* 0x000fc400010f1404 */
[----:B------:R-:W-:Y:S02]  /*3ae0*/  SHF.R.S32.HI R52, RZ, 0x1f, R97 ;  /* 0x0000001fff347819 */ /* 0x000fe40000011461 */
[----:B------:R-:W-:Y:S02]  /*3af0*/  LEA R102, P4, R97, R30, 0x2 ;  /* 0x0000001e61667211 */ /* 0x000fe400078810ff */
[----:B------:R-:W-:Y:S02]  /*3b00*/  LEA.HI.X R53, R96, R28, R53, 0x2, P3 ;  /* 0x0000001c60357211 */ /* 0x000fe400018f1435 */
        /* <DEDUP_REMOVED lines=15> */
[CC--:B------:R-:W-:Y:S02]  /*3c00*/  LEA R114, P2, R104.reuse, R30.reuse, 0x2 ;  /* 0x0000001e68727211 */ /* 0x0c0fe400078410ff */
[----:B------:R-:W-:Y:S02]  /*3c10*/  SHF.R.S32.HI R41, RZ, 0x1f, R105 ;  /* 0x0000001fff297819 */ /* 0x000fe40000011469 */
[----:B------:R-:W-:Y:S02]  /*3c20*/  LEA R48, P3, R105, R30, 0x2 ;  /* 0x0000001e69307211 */ /* 0x000fe400078610ff */
[-C--:B------:R-:W-:Y:S02]  /*3c30*/  LEA.HI.X R46, R101, R28.reuse, R46, 0x2, P4 ;  /* 0x0000001c652e7211 */ /* 0x080fe400020f142e */
[-C--:B------:R-:W-:Y:S02]  /*3c40*/  LEA.HI.X R44, R103, R28.reuse, R44, 0x2, P1 ;  /* 0x0000001c672c7211 */ /* 0x080fe400008f142c */
[----:B------:R-:W-:-:S02]  /*3c50*/  LEA.HI.X R43, R104, R28, R43, 0x2, P2 ;  /* 0x0000001c682b7211 */ /* 0x000fc400010f142b */
[----:B------:R-:W-:Y:S02]  /*3c60*/  SHF.L.U64.HI R24, R123, 0x2, R24 ;  /* 0x000000027b187819 */ /* 0x000fe40000010218 */
[----:B------:R-:W-:Y:S02]  /*3c70*/  LEA.HI R75, R75, R124, RZ, 0x5 ;  /* 0x0000007c4b4b7211 */ /* 0x000fe400078f28ff */
[----:B------:R-:W-:Y:S02]  /*3c80*/  SHF.R.S32.HI R5, RZ, 0x1f, R106 ;  /* 0x0000001fff057819 */ /* 0x000fe4000001146a */
[----:B------:R-:W-:Y:S02]  /*3c90*/  LEA R118, P4, R106, R30, 0x2 ;  /* 0x0000001e6a767211 */ /* 0x000fe400078810ff */
[----:B------:R-:W-:Y:S02]  /*3ca0*/  LEA.HI.X R41, R105, R28, R41, 0x2, P3 ;  /* 0x0000001c69297211 */ /* 0x000fe400018f1429 */
[----:B------:R-:W-:-:S02]  /*3cb0*/  SHF.R.S32.HI R119, RZ, 0x1f, R107 ;  /* 0x0000001fff777819 */ /* 0x000fc4000001146b */
[----:B------:R-:W-:Y:S02]  /*3cc0*/  SHF.R.S32.HI R37, RZ, 0x1f, R108 ;  /* 0x0000001fff257819 */ /* 0x000fe4000001146c */
[-C--:B------:R-:W-:Y:S02]  /*3cd0*/  LEA R49, P1, R107, R30.reuse, 0x2 ;  /* 0x0000001e6b317211 */ /* 0x080fe400078210ff */
[-C--:B------:R-:W-:Y:S02]  /*3ce0*/  LEA R45, P2, R108, R30.reuse, 0x2 ;  /* 0x0000001e6c2d7211 */ /* 0x080fe400078410ff */
[----:B------:R-:W-:Y:S02]  /*3cf0*/  SHF.R.S32.HI R123, RZ, 0x1f, R109 ;  /* 0x0000001fff7b7819 */ /* 0x000fe4000001146d */
[----:B------:R-:W-:Y:S02]  /*3d00*/  LEA R124, P3, R109, R30, 0x2 ;  /* 0x0000001e6d7c7211 */ /* 0x000fe400078610ff */
[----:B------:R-:W-:-:S02]  /*3d10*/  LEA.HI.X R40, R106, R28, R5, 0x2, P4 ;  /* 0x0000001c6a287211 */ /* 0x000fc400020f1405 */
[-C--:B------:R-:W-:Y:S02]  /*3d20*/  LEA.HI.X R119, R107, R28.reuse, R119, 0x2, P1 ;  /* 0x0000001c6b777211 */ /* 0x080fe400008f1477 */
[----:B------:R-:W-:Y:S02]  /*3d30*/  LEA.HI.X R37, R108, R28, R37, 0x2, P2 ;  /* 0x0000001c6c257211 */ /* 0x000fe400010f1425 */
        /* <DEDUP_REMOVED lines=19> */
[----:B------:R-:W-:Y:S02]  /*3e70*/  IADD3 R91, P5, R91, UR10, RZ ;  /* 0x0000000a5b5b7c10 */ /* 0x000fe4000ffbe0ff */
[----:B------:R-:W-:Y:S02]  /*3e80*/  SHF.R.S32.HI R5, RZ, 0x1f, R122 ;  /* 0x0000001fff057819 */ /* 0x000fe4000001147a */
[----:B------:R-:W-:-:S02]  /*3e90*/  LEA R30, P3, R122, R30, 0x2 ;  /* 0x0000001e7a1e7211 */ /* 0x000fc400078610ff */
[----:B------:R-:W-:Y:S02]  /*3ea0*/  IADD3 R4, P6, R65, UR10, RZ ;  /* 0x0000000a41047c10 */ /* 0x000fe4000ffde0ff */
[-C--:B------:R-:W-:Y:S02]  /*3eb0*/  LEA.HI.X R25, R117, R28.reuse, R25, 0x2, P4 ;  /* 0x0000001c75197211 */ /* 0x080fe400020f1419 */
[-C--:B------:R-:W-:Y:S02]  /*3ec0*/  LEA.HI.X R26, R120, R28.reuse, R7, 0x2, P1 ;  /* 0x0000001c781a7211 */ /* 0x080fe400008f1407 */
[-C--:B------:R-:W-:Y:S02]  /*3ed0*/  LEA.HI.X R27, R121, R28.reuse, R27, 0x2, P2 ;  /* 0x0000001c791b7211 */ /* 0x080fe400010f141b */
[----:B------:R-:W-:Y:S02]  /*3ee0*/  IADD3.X R11, R11, UR11, RZ, P5, !PT ;  /* 0x0000000b0b0b7c10 */ /* 0x000fe4000affe4ff */
[----:B------:R-:W-:-:S02]  /*3ef0*/  LEA.HI.X R28, R122, R28, R5, 0x2, P3 ;  /* 0x0000001c7a1c7211 */ /* 0x000fc400018f1405 */
[----:B------:R-:W-:Y:S02]  /*3f00*/  IADD3 R7, P5, R13, UR10, RZ ;  /* 0x0000000a0d077c10 */ /* 0x000fe4000ffbe0ff */
[----:B------:R-:W-:Y:S02]  /*3f10*/  IADD3 R5, P3, R64, UR10, RZ ;  /* 0x0000000a40057c10 */ /* 0x000fe4000ff7e0ff */
[----:B------:R-:W-:Y:S02]  /*3f20*/  IADD3.X R13, R9, UR11, RZ, P6, !PT ;  /* 0x0000000b090d7c10 */ /* 0x000fe4000b7fe4ff */
[----:B------:R-:W-:Y:S01]  /*3f30*/  IADD3 R9, P6, R63, UR10, RZ ;  /* 0x0000000a3f097c10 */ /* 0x000fe2000ffde0ff */
[----:B------:R-:W-:Y:S01]  /*3f40*/  VIADD R23, R14, 0xffffffc0 ;  /* 0xffffffc00e177836 */ /* 0x000fe20000000000 */
[----:B------:R-:W-:Y:S02]  /*3f50*/  IADD3 R6, P4, R62, UR10, RZ ;  /* 0x0000000a3e067c10 */ /* 0x000fe4000ff9e0ff */
[----:B------:R-:W-:-:S02]  /*3f60*/  IADD3.X R16, R16, UR11, RZ, P5, !PT ;  /* 0x0000000b10107c10 */ /* 0x000fc4000affe4ff */
[----:B------:R-:W-:Y:S02]  /*3f70*/  IADD3.X R14, R61, UR11, RZ, P3, !PT ;  /* 0x0000000b3d0e7c10 */ /* 0x000fe40009ffe4ff */
[----:B------:R-:W-:Y:S02]  /*3f80*/  IADD3 R12, P5, R12, UR10, RZ ;  /* 0x0000000a0c0c7c10 */ /* 0x000fe4000ffbe0ff */
[----:B------:R-:W-:Y:S02]  /*3f90*/  IADD3 R8, P3, R8, UR10, RZ ;  /* 0x0000000a08087c10 */ /* 0x000fe4000ff7e0ff */
[----:B------:R-:W-:Y:S02]  /*3fa0*/  IADD3.X R17, R58, UR11, RZ, P6, !PT ;  /* 0x0000000b3a117c10 */ /* 0x000fe4000b7fe4ff */
[----:B------:R-:W-:Y:S02]  /*3fb0*/  IADD3.X R15, R15, UR11, RZ, P4, !PT ;  /* 0x0000000b0f0f7c10 */ /* 0x000fe4000a7fe4ff */
[----:B------:R-:W-:-:S02]  /*3fc0*/  IADD3 R96, P6, R60, UR10, RZ ;  /* 0x0000000a3c607c10 */ /* 0x000fc4000ffde0ff */
[----:B------:R-:W-:Y:S02]  /*3fd0*/  IADD3 R10, P4, R10, UR10, RZ ;  /* 0x0000000a0a0a7c10 */ /* 0x000fe4000ff9e0ff */
[----:B------:R-:W-:Y:S02]  /*3fe0*/  IADD3.X R20, R20, UR11, RZ, P5, !PT ;  /* 0x0000000b14147c10 */ /* 0x000fe4000affe4ff */
[----:B------:R-:W-:Y:S02]  /*3ff0*/  IADD3.X R18, R18, UR11, RZ, P3, !PT ;  /* 0x0000000b12127c10 */ /* 0x000fe40009ffe4ff */
[----:B------:R-:W-:Y:S02]  /*4000*/  IADD3 R102, P5, R102, UR10, RZ ;  /* 0x0000000a66667c10 */ /* 0x000fe4000ffbe0ff */
        /* <DEDUP_REMOVED lines=24> */
[----:B------:R-:W-:Y:S02]  /*4190*/  IADD3.X R119, R119, UR11, RZ, P6, !PT ;  /* 0x0000000b77777c10 */ /* 0x000fe4000b7fe4ff */
[----:B------:R-:W-:-:S02]  /*41a0*/  IADD3.X R115, R41, UR11, RZ, P4, !PT ;  /* 0x0000000b29737c10 */ /* 0x000fc4000a7fe4ff */
[----:B------:R-:W-:Y:S02]  /*41b0*/  IADD3 R94, P6, R42, UR10, RZ ;  /* 0x0000000a2a5e7c10 */ /* 0x000fe4000ffde0ff */
[----:B------:R-:W-:Y:S02]  /*41c0*/  IADD3 R124, P4, R124, UR10, RZ ;  /* 0x0000000a7c7c7c10 */ /* 0x000fe4000ff9e0ff */
[----:B----4-:R-:W-:Y:S02]  /*41d0*/  LEA R22, P2, R92, R88, 0x3 ;  /* 0x000000585c167211 */ /* 0x010fe400078418ff */
[----:B------:R-:W-:Y:S02]  /*41e0*/  IADD3 R88, P5, R38, UR10, RZ ;  /* 0x0000000a26587c10 */ /* 0x000fe4000ffbe0ff */
[----:B------:R-:W-:-:S03]  /*41f0*/  IADD3.X R121, R37, UR11, RZ, P3, !PT ;  /* 0x0000000b25797c10 */ /* 0x000fc60009ffe4ff */
[----:B------:R1:W-:Y:S01]  /*4200*/  STL [R1], R88 ;  /* 0x0000005801007387 */ /* 0x0003e20000100800 */
[----:B------:R-:W-:-:S03]  /*4210*/  IADD3.X R123, R123, UR11, RZ, P4, !PT ;  /* 0x0000000b7b7b7c10 */ /* 0x000fc6000a7fe4ff */
[----:B------:R2:W-:Y:S01]  /*4220*/  STL [R1+0x8], R94 ;  /* 0x0000085e01007387 */ /* 0x0005e20000100800 */
[----:B------:R-:W-:Y:S02]  /*4230*/  IADD3.X R125, R125, UR11, RZ, P5, !PT ;  /* 0x0000000b7d7d7c10 */ /* 0x000fe4000affe4ff */
[----:B-1----:R-:W-:Y:S02]  /*4240*/  IADD3 R88, P3, R39, UR10, RZ ;  /* 0x0000000a27587c10 */ /* 0x002fe4000ff7e0ff */
[----:B--2---:R-:W-:-:S03]  /*4250*/  IADD3 R94, P4, R35, UR10, RZ ;  /* 0x0000000a235e7c10 */ /* 0x004fc6000ff9e0ff */
[----:B------:R1:W-:Y:S01]  /*4260*/  STL [R1+0x10], R88 ;  /* 0x0000105801007387 */ /* 0x0003e20000100800 */
[----:B------:R-:W-:-:S03]  /*4270*/  IADD3.X R95, R33, UR11, RZ, P6, !PT ;  /* 0x0000000b215f7c10 */ /* 0x000fc6000b7fe4ff */
[----:B------:R2:W-:Y:S01]  /*4280*/  STL [R1+0x18], R94 ;  /* 0x0000185e01007387 */ /* 0x0005e20000100800 */
[----:B-1----:R-:W-:Y:S02]  /*4290*/  IADD3 R88, P5, R32, UR10, RZ ;  /* 0x0000000a20587c10 */ /* 0x002fe4000ffbe0ff */
[----:B--2---:R-:W-:-:S03]  /*42a0*/  IADD3 R94, P6, R36, UR10, RZ ;  /* 0x0000000a245e7c10 */ /* 0x004fc6000ffde0ff */
[----:B------:R1:W-:Y:S04]  /*42b0*/  STL [R1+0x20], R88 ;  /* 0x0000205801007387 */ /* 0x0003e80000100800 */
[----:B------:R2:W-:Y:S04]  /*42c0*/  STL [R1+0x4], R95 ;  /* 0x0000045f01007387 */ /* 0x0005e80000100800 */
[----:B------:R3:W-:Y:S01]  /*42d0*/  STL [R1+0x28], R94 ;  /* 0x0000285e01007387 */ /* 0x0007e20000100800 */
[----:B-1----:R-:W-:Y:S02]  /*42e0*/  IADD3.X R88, R31, UR11, RZ, P3, !PT ;  /* 0x0000000b1f587c10 */ /* 0x002fe40009ffe4ff */
[----:B--2---:R-:W-:-:S03]  /*42f0*/  IADD3 R95, P3, R34, UR10, RZ ;  /* 0x0000000a225f7c10 */ /* 0x004fc6000ff7e0ff */
[----:B------:R1:W-:Y:S01]  /*4300*/  STL [R1+0xc], R88 ;  /* 0x00000c5801007387 */ /* 0x0003e20000100800 */
[----:B---3--:R-:W-:-:S03]  /*4310*/  IADD3.X R94, R29, UR11, RZ, P4, !PT ;  /* 0x0000000b1d5e7c10 */ /* 0x008fc6000a7fe4ff */
[----:B------:R-:W-:Y:S04]  /*4320*/  STL [R1+0x30], R95 ;  /* 0x0000305f01007387 */ /* 0x000fe80000100800 */
[----:B------:R2:W-:Y:S01]  /*4330*/  STL [R1+0x14], R94 ;  /* 0x0000145e01007387 */ /* 0x0005e20000100800 */
[----:B-1----:R-:W-:-:S05]  /*4340*/  IADD3 R88, P4, R30, UR10, RZ ;  /* 0x0000000a1e587c10 */ /* 0x002fca000ff9e0ff */
[----:B------:R1:W-:Y:S01]  /*4350*/  STL [R1+0x38], R88 ;  /* 0x0000385801007387 */ /* 0x0003e20000100800 */
[----:B--2---:R-:W-:Y:S02]  /*4360*/  IADD3.X R94, R25, UR11, RZ, P5, !PT ;  /* 0x0000000b195e7c10 */ /* 0x004fe4000affe4ff */
[----:B------:R-:W-:-:S03]  /*4370*/  IADD3.X R95, R27, UR11, RZ, P3, !PT ;  /* 0x0000000b1b5f7c10 */ /* 0x000fc60009ffe4ff */
[----:B------:R2:W-:Y:S01]  /*4380*/  STL [R1+0x1c], R94 ;  /* 0x00001c5e01007387 */ /* 0x0005e20000100800 */
[----:B-1----:R-:W-:Y:S02]  /*4390*/  IADD3.X R88, R26, UR11, RZ, P6, !PT ;  /* 0x0000000b1a587c10 */ /* 0x002fe4000b7fe4ff */
[----:B------:R-:W-:-:S03]  /*43a0*/  SHF.R.S32.HI R76, RZ, 0x1f, R92 ;  /* 0x0000001fff4c7819 */ /* 0x000fc6000001145c */
[----:B------:R-:W-:Y:S01]  /*43b0*/  STL [R1+0x24], R88 ;  /* 0x0000245801007387 */ /* 0x000fe20000100800 */
[----:B--2---:R-:W-:-:S03]  /*43c0*/  IADD3.X R94, R28, UR11, RZ, P4, !PT ;  /* 0x0000000b1c5e7c10 */ /* 0x004fc6000a7fe4ff */
[----:B------:R-:W-:Y:S01]  /*43d0*/  STL [R1+0x2c], R95 ;  /* 0x00002c5f01007387 */ /* 0x000fe20000100800 */
[----:B------:R-:W-:-:S03]  /*43e0*/  LEA.HI.X R24, R92, R24, R76, 0x3, P2 ;  /* 0x000000185c187211 */ /* 0x000fc600010f1c4c */
[----:B------:R1:W-:Y:S02]  /*43f0*/  STL [R1+0x34], R94 ;  /* 0x0000345e01007387 */ /* 0x0003e40000100800 */
[----:B-1----:R-:W-:Y:S02]  /*4400*/  SHF.L.U64.HI R94, R92, 0x2, R76 ;  /* 0x000000025c5e7819 */ /* 0x002fe4000001024c */
[----:B------:R-:W-:-:S03]  /*4410*/  SHF.R.S32.HI R92, RZ, 0x5, R75 ;  /* 0x00000005ff5c7819 */ /* 0x000fc6000001144b */
[----:B------:R-:W-:Y:S04]  /*4420*/  STL [R1+0x4c], R94 ;  /* 0x00004c5e01007387 */ /* 0x000fe80000100800 */
[----:B------:R1:W-:Y:S02]  /*4430*/  STL [R1+0x44], R92 ;  /* 0x0000445c01007387 */ /* 0x0003e40000100800 */
[----:B-1----:R-:W-:-:S05]  /*4440*/  VIADD R92, R92, 0xfffffffe ;  /* 0xfffffffe5c5c7836 */ /* 0x002fca0000000000 */
[----:B------:R1:W-:Y:S01]  /*4450*/  STL [R1+0x7c], R92 ;  /* 0x00007c5c01007387 */ /* 0x0003e20000100800 */
[----:B------:R-:W-:Y:S02]  /*4460*/  IADD3 R22, P1, R22, UR8, RZ ;  /* 0x0000000816167c10 */ /* 0x000fe4000ff3e0ff */
[----:B------:R-:W-:Y:S02]  /*4470*/  CS2R R26, SRZ ;  /* 0x00000000001a7805 */ /* 0x000fe4000001ff00 */
[C---:B------:R-:W-:Y:S01]  /*4480*/  SHF.L.U64.HI R89, R90.reuse, 0x2, R89 ;  /* 0x000000025a597819 */ /* 0x040fe20000010259 */
[----:B------:R-:W-:Y:S01]  /*4490*/  IMAD.SHL.U32 R90, R90, 0x4, RZ ;  /* 0x000000045a5a7824 */ /* 0x000fe200078e00ff */
[----:B------:R-:W-:Y:S02]  /*44a0*/  IADD3.X R88, R24, UR9, RZ, P1, !PT ;  /* 0x0000000918587c10 */ /* 0x000fe40008ffe4ff */
        /* <DEDUP_REMOVED lines=30> */
[----:B------:R-:W-:Y:S01]  /*4690*/  CS2R R86, SRZ ;  /* 0x0000000000567805 */ /* 0x000fe2000001ff00 */
[----:B------:R-:W-:Y:S01]  /*46a0*/  UMOV UR12, 0x1 ;  /* 0x00000001000c7882 */ /* 0x000fe20000000000 */
[----:B------:R-:W-:Y:S01]  /*46b0*/  UMOV UR13, 0xffffffff ;  /* 0xffffffff000d7882 */ /* 0x000fe20000000000 */
[----:B-1----:R-:W-:-:S05]  /*46c0*/  UMOV UR4, URZ ;  /* 0x0000003f00047c82 */ /* 0x002fca0008000000 */
.L_x_1:
[----:B------:R-:W2:Y:S01]  /*46d0*/  LDL R92, [R1+0x7c] ;  /* 0x00007c00015c7983 */ /* 0x000ea20000100800 */
[----:B------:R-:W-:Y:S01]  /*46e0*/  UIADD3 UR13, UR13, 0x1, URZ ;  /* 0x000000010d0d7890 */ /* 0x000fe2000fffe03f */
[----:B------:R-:W-:-:S04]  /*46f0*/  DEPBAR.LE SB0, 0x2 ;  /* 0x000080800000791a */ /* 0x000fc80000000000 */
[----:B------:R-:W-:Y:S01]  /*4700*/  BAR.SYNC.DEFER_BLOCKING 0x0 ;  /* 0x0000000000007b1d */ /* 0x000fe20000010000 */
[----:B------:R-:W-:-:S04]  /*4710*/  UISETP.GT.AND UP0, UPT, UR13, 0x2, UPT ;  /* 0x000000020d00788c */ /* 0x000fc8000bf04270 */
[----:B------:R-:W-:Y:S02]  /*4720*/  USEL UR13, UR13, URZ, !UP0 ;  /* 0x0000003f0d0d7287 */ /* 0x000fe4000c000000 */
[----:B------:R-:W-:Y:S01]  /*4730*/  USHF.L.U32 UR6, UR16, 0x8, URZ ;  /* 0x0000000810067899 */ /* 0x000fe2000800063f */
[----:B------:R-:W3:Y:S01]  /*4740*/  LDL R94, [R1+0x6c] ;  /* 0x00006c00015e7983 */ /* 0x000ee20000100800 */
[----:B------:R-:W-:Y:S02]  /*4750*/  ULEA UR5, UR13, UR7, 0xd ;  /* 0x000000070d057291 */ /* 0x000fe4000f8e683f */
[----:B------:R-:W-:Y:S01]  /*4760*/  ULOP3.LUT UR8, UR6, 0xc00, URZ, 0xc0, !UPT ;  /* 0x00000c0006087892 */ /* 0x000fe2000f8ec03f */
[----:B-1---5:R1:W-:Y:S01]  /*4770*/  STL [R1+0x90], R93 ;  /* 0x0000905d01007387 */ /* 0x0223e20000100800 */
[----:B------:R-:W-:Y:S02]  /*4780*/  ULEA UR6, UR13, UR7, 0x10 ;  /* 0x000000070d067291 */ /* 0x000fe4000f8e803f */
[----:B------:R-:W-:Y:S01]  /*4790*/  UIADD3 UR5, UR5, 0x30000, URZ ;  /* 0x0003000005057890 */ /* 0x000fe2000fffe03f */
[----:B------:R4:W-:Y:S01]  /*47a0*/  STL [R1+0x8c], R0 ;  /* 0x00008c0001007387 */ /* 0x0009e20000100800 */
[----:B------:R-:W-:-:S02]  /*47b0*/  ULEA.HI UR6, UR6, UR8, URZ, 0x1c ;  /* 0x0000000806067291 */ /* 0x000fc4000f8fe03f */
[----:B------:R-:W-:Y:S02]  /*47c0*/  USHF.R.U32.HI UR5, URZ, 0x4, UR5 ;  /* 0x000000043f057899 */ /* 0x000fe40008011605 */
[----:B------:R-:W-:Y:S02]  /*47d0*/  ULOP3.LUT UR10, UR6, 0x3fff, URZ, 0xc0, !UPT ;  /* 0x00003fff060a7892 */ /* 0x000fe4000f8ec03f */
[----:B------:R-:W-:Y:S01]  /*47e0*/  USGXT.U32 UR8, UR5, 0xe ;  /* 0x0000000e0508789a */ /* 0x000fe20008000000 */
[----:B------:R-:W-:Y:S01]  /*47f0*/  WARPGROUP.ARRIVE ;  /* 0x00000000000079c5 */ /* 0x000fe20000000000 */
[----:B------:R-:W-:Y:S01]  /*4800*/  UMOV UR11, 0x40000040 ;  /* 0x40000040000b7882 */ /* 0x000fe20000000000 */
[----:B------:R-:W-:-:S04]  /*4810*/  UMOV UR9, 0x40000040 ;  /* 0x4000004000097882 */ /* 0x000fc80000000000 */
[----:B-1----:R-:W1:Y:S01]  /*4820*/  S2R R93, SR_TID.X ;  /* 0x00000000005d7919 */ /* 0x002e620000002100 */
[----:B----4-:R-:W4:Y:S01]  /*4830*/  LDL R0, [R1+0x3c] ;  /* 0x00003c0001007983 */ /* 0x010f220000100800 */
[----:B------:R-:W-:Y:S01]  /*4840*/  HGMMA.64x128x8.F32.TF32 R24, gdesc[UR8], R24 ;  /* 0x05e00000081879f0 */ /* 0x000fe20008702818 */
[----:B------:R-:W-:Y:S02]  /*4850*/  UIADD3 UR10, UP1, UR10, 0x2, URZ ;  /* 0x000000020a0a7890 */ /* 0x000fe4000ff3e03f */
[----:B------:R-:W-:Y:S01]  /*4860*/  UIADD3 UR8, UP0, UR8, 0x2, URZ ;  /* 0x0000000208087890 */ /* 0x000fe2000ff1e03f */
[----:B------:R-:W-:Y:S01]  /*4870*/  UMOV UR5, URZ ;  /* 0x0000003f00057c82 */ /* 0x000fe20008000000 */
[----:B------:R-:W-:Y:S02]  /*4880*/  UMOV UR6, URZ ;  /* 0x0000003f00067c82 */ /* 0x000fe40008000000 */
[----:B------:R-:W-:Y:S02]  /*4890*/  UIADD3.X UR9, UR5, 0x40000040, URZ, UP0, !UPT ;  /* 0x4000004005097890 */ /* 0x000fe400087fe43f */
[----:B------:R-:W-:-:S02]  /*48a0*/  UIADD3.X UR11, UR6, 0x40000040, URZ, UP1, !UPT ;  /* 0x40000040060b7890 */ /* 0x000fc40008ffe43f */
[----:B------:R-:W-:Y:S02]  /*48b0*/  UIADD3.64 UR20, UR8, 0x2, URZ ;  /* 0x0000000208147897 */ /* 0x000fe4000fffe03f */
[----:B------:R-:W-:Y:S02]  /*48c0*/  UIADD3.64 UR22, UR10, 0x2, URZ ;  /* 0x000000020a167897 */ /* 0x000fe4000fffe03f */
[----:B------:R-:W-:-:S04]  /*48d0*/  UIADD3 UR12, UR12, 0x1, URZ ;  /* 0x000000010c0c7890 */ /* 0x000fc8000fffe03f */
[----:B------:R-:W-:Y:S01]  /*48e0*/  UISETP.GT.AND UP0, UPT, UR12, 0x2, UPT ;  /* 0x000000020c00788c */ /* 0x000fe2000bf04270 */
[----:B-1----:R-:W-:-:S04]  /*48f0*/  SHF.R.U32.HI R93, RZ, 0x6, R93 ;  /* 0x00000006ff5d7819 */ /* 0x002fc8000001165d */
[----:B------:R-:W-:-:S04]  /*4900*/  SGXT.U32 R93, R93, 0x3 ;  /* 0x000000035d5d781a */ /* 0x000fc80000000000 */
[----:B------:R-:W-:Y:S01]  /*4910*/  ISETP.GE.AND P2, PT, R93, R23, PT ;  /* 0x000000175d00720c */ /* 0x000fe20003f46270 */
[----:B------:R-:W-:Y:S01]  /*4920*/  HGMMA.64x128x8.F32.TF32 R24, gdesc[UR8], R24 ;  /* 0x05e00000081879f0 */ /* 0x000fe20008702818 */
[----:B------:R-:W-:Y:S02]  /*4930*/  UIADD3.64 UR10, UR10, 0x4, URZ ;  /* 0x000000040a0a7897 */ /* 0x000fe4000fffe03f */
[----:B------:R-:W-:-:S09]  /*4940*/  UIADD3.64 UR8, UR8, 0x4, URZ ;  /* 0x0000000408087897 */ /* 0x000fd2000fffe03f */
[----:B------:R-:W-:Y:S01]  /*4950*/  HGMMA.64x128x8.F32.TF32 R24, gdesc[UR20], R24 ;  /* 0x05e00000141879f0 */ /* 0x000fe20008702818 */
[----:B--2---:R-:W-:Y:S02]  /*4960*/  ISETP.LE.AND P1, PT, R92, UR4, PT ;  /* 0x000000045c007c0c */ /* 0x004fe4000bf23270 */
[----:B------:R-:W-:-:S04]  /*4970*/  SEL R92, RZ, 0x4, P2 ;  /* 0x00000004ff5c7807 */ /* 0x000fc80001000000 */
[----:B------:R-:W-:-:S04]  /*4980*/  SEL R92, R92, RZ, !P1 ;  /* 0x000000ff5c5c7207 */ /* 0x000fc80004800000 */
[----:B------:R-:W-:Y:S02]  /*4990*/  ISETP.NE.U32.AND P2, PT, R92, RZ, PT ;  /* 0x000000ff5c00720c */ /* 0x000fe40003f45070 */
[----:B------:R-:W2:Y:S01]  /*49a0*/  LDL R92, [R1+0x5c] ;  /* 0x00005c00015c7983 */ /* 0x000ea20000100800 */
[----:B------:R-:W-:Y:S01]  /*49b0*/  HGMMA.64x128x8.F32.TF32 R24, gdesc[UR8], R24, gsb0 ;  /* 0x05e00000081879f0 */ /* 0x000fe20008002818 */
[----:B------:R-:W-:Y:S01]  /*49c0*/  USEL UR12, UR12, URZ, !UP0 ;  /* 0x0000003f0c0c7287 */ /* 0x000fe2000c000000 */
[----:B---3--:R-:W-:-:S03]  /*49d0*/  IADD3 R94, P3, R94, R22, RZ ;  /* 0x000000165e5e7210 */ /* 0x008fc60007f7e0ff */
[----:B------:R-:W-:Y:S01]  /*49e0*/  ULEA UR5, UR12, UR7, 0xd ;  /* 0x000000070c057291 */ /* 0x000fe2000f8e683f */
[----:B------:R-:W-:Y:S02]  /*49f0*/  WARPGROUP.DEPBAR.LE gsb0, 0x1 ;  /* 0x00008000000079c5 */ /* 0x000fe40000010100 */
[----:B--2---:R-:W-:-:S03]  /*4a00*/  IMAD.X R95, R88, 0x1, R92, P3 ;  /* 0x00000001585f7824 */ /* 0x004fc600018e065c */
[----:B----4-:R-:W-:Y:S01]  /*4a10*/  VIADD R92, R0, UR5 ;  /* 0x00000005005c7c36 */ /* 0x010fe20008000000 */
[----:B------:R-:W-:Y:S06]  /*4a20*/  BAR.SYNC.DEFER_BLOCKING 0x0 ;  /* 0x0000000000007b1d */ /* 0x000fec0000010000 */
[----:B------:R-:W2:Y:S04]  /*4a30*/  LDL R0, [R1+0x84] ;  /* 0x0000840001007983 */ /* 0x000ea80000100800 */
[----:B------:R-:W-:Y:S01]  /*4a40*/  @!PT LDS RZ, [RZ] ;  /* 0x00000000fffff984 */ /* 0x000fe20000000800 */
[----:B------:R-:W-:Y:S01]  /*4a50*/  @!PT LDS RZ, [RZ] ;  /* 0x00000000fffff984 */ /* 0x000fe20000000800 */
[----:B------:R-:W-:Y:S01]  /*4a60*/  @!PT LDS RZ, [RZ] ;  /* 0x00000000fffff984 */ /* 0x000fe20000000800 */
[----:B------:R1:W-:Y:S02]  /*4a70*/  LDGSTS.E [R92+0x30000], desc[UR14][R94.64], P2 ;  /* 0x300000005e5c7fae */ /* 0x0003e4000912184e */
[----:B-1----:R-:W1:Y:S02]  /*4a80*/  S2R R95, SR_TID.X ;  /* 0x00000000005f7919 */ /* 0x002e640000002100 */
[----:B-1----:R-:W-:-:S04]  /*4a90*/  SHF.R.U32.HI R95, RZ, 0x6, R95 ;  /* 0x00000006ff5f7819 */ /* 0x002fc8000001165f */
[----:B------:R-:W-:-:S04]  /*4aa0*/  SGXT.U32 R95, R95, 0x3 ;  /* 0x000000035f5f781a */ /* 0x000fc80000000000 */
[----:B------:R-:W-:Y:S02]  /*4ab0*/  LOP3.LUT R94, R95, 0x8, RZ, 0xfc, !PT ;  /* 0x000000085f5e7812 */ /* 0x000fe400078efcff */
[----:B------:R-:W3:Y:S02]  /*4ac0*/  LDL R95, [R1+0x68] ;  /* 0x00006800015f7983 */ /* 0x000ee40000100800 */
[----:B------:R-:W-:-:S04]  /*4ad0*/  ISETP.GE.AND P2, PT, R94, R23, PT ;  /* 0x000000175e00720c */ /* 0x000fc80003f46270 */
[----:B------:R-:W-:-:S04]  /*4ae0*/  SEL R92, RZ, 0x4, P2 ;  /* 0x00000004ff5c7807 */ /* 0x000fc80001000000 */
[----:B------:R-:W-:-:S04]  /*4af0*/  SEL R92, R92, RZ, !P1 ;  /* 0x000000ff5c5c7207 */ /* 0x000fc80004800000 */
[----:B------:R-:W-:Y:S02]  /*4b00*/  ISETP.NE.U32.AND P2, PT, R92, RZ, PT ;  /* 0x000000ff5c00720c */ /* 0x000fe40003f45070 */
[----:B------:R-:W4:Y:S01]  /*4b10*/  LDL R92, [R1+0x88] ;  /* 0x00008800015c7983 */ /* 0x000f220000100800 */
[----:B---3--:R-:W-:-:S03]  /*4b20*/  IADD3 R94, P3, R95, R22, RZ ;  /* 0x000000165f5e7210 */ /* 0x008fc60007f7e0ff */
[----:B------:R-:W3:Y:S01]  /*4b30*/  LDL R95, [R1+0x58] ;  /* 0x00005800015f7983 */ /* 0x000ee20000100800 */
[----:B----4-:R-:W-:Y:S02]  /*4b40*/  VIADD R92, R92, UR5 ;  /* 0x000000055c5c7c36 */ /* 0x010fe40008000000 */
[----:B---3--:R-:W-:-:S05]  /*4b50*/  IMAD.X R95, R88, 0x1, R95, P3 ;  /* 0x00000001585f7824 */ /* 0x008fca00018e065f */
        /* <DEDUP_REMOVED lines=11> */
[----:B---3--:R-:W-:-:S05]  /*4c10*/  IADD3 R94, P3, R95, R22, RZ ;  /* 0x000000165f5e7210 */ /* 0x008fca0007f7e0ff */
[----:B----4-:R-:W-:Y:S02]  /*4c20*/  IMAD.X R95, R88, 0x1, R92, P3 ;  /* 0x00000001585f7824 */ /* 0x010fe400018e065c */
[----:B--2---:R-:W-:Y:S02]  /*4c30*/  VIADD R92, R0, UR5 ;  /* 0x00000005005c7c36 */ /* 0x004fe40008000000 */
[----:B------:R-:W2:Y:S04]  /*4c40*/  LDL.LU R0, [R1+0x34] ;  /* 0x0000340001007983 */ /* 0x000ea80000300800 */
[----:B------:R1:W-:Y:S04]  /*4c50*/  LDGSTS.E [R92+0x30000], desc[UR14][R94.64], P2 ;  /* 0x300000005e5c7fae */ /* 0x0003e8000912184e */
[----:B------:R-:W3:Y:S01]  /*4c60*/  LDL R95, [R1+0x60] ;  /* 0x00006000015f7983 */ /* 0x000ee20000100800 */
[----:B------:R-:W-:-:S04]  /*4c70*/  LOP3.LUT R93, R93, 0x18, RZ, 0xfc, !PT ;  /* 0x000000185d5d7812 */ /* 0x000fc800078efcff */
[----:B------:R-:W-:Y:S02]  /*4c80*/  ISETP.GE.AND P2, PT, R93, R23, PT ;  /* 0x000000175d00720c */ /* 0x000fe40003f46270 */
[----:B------:R-:W4:Y:S02]  /*4c90*/  LDL.LU R93, [R1+0x2c] ;  /* 0x00002c00015d7983 */ /* 0x000f240000300800 */
[----:B-1----:R-:W-:-:S04]  /*4ca0*/  SEL R92, RZ, 0x4, P2 ;  /* 0x00000004ff5c7807 */ /* 0x002fc80001000000 */
[----:B------:R-:W-:-:S04]  /*4cb0*/  SEL R92, R92, RZ, !P1 ;  /* 0x000000ff5c5c7207 */ /* 0x000fc80004800000 */
[----:B------:R-:W-:Y:S02]  /*4cc0*/  ISETP.NE.U32.AND P2, PT, R92, RZ, PT ;  /* 0x000000ff5c00720c */ /* 0x000fe40003f45070 */
[----:B------:R-:W2:Y:S01]  /*4cd0*/  LDL R92, [R1+0x80] ;  /* 0x00008000015c7983 */ /* 0x000ea20000100800 */
[----:B---3--:R-:W-:-:S03]  /*4ce0*/  IADD3 R94, P3, R95, R22, RZ ;  /* 0x000000165f5e7210 */ /* 0x008fc60007f7e0ff */
[----:B------:R-:W3:Y:S04]  /*4cf0*/  LDL R95, [R1+0x50] ;  /* 0x00005000015f7983 */ /* 0x000ee80000100800 */
[----:B------:R1:W-:Y:S04]  /*4d00*/  STL [R1+0xa0], R22 ;  /* 0x0000a01601007387 */ /* 0x0003e80000100800 */
[----:B-1----:R-:W4:Y:S04]  /*4d10*/  LDL R22, [R1+0x48] ;  /* 0x0000480001167983 */ /* 0x002f280000100800 */
[----:B------:R1:W-:Y:S01]  /*4d20*/  STL [R1+0x94], R88 ;  /* 0x0000945801007387 */ /* 0x0003e20000100800 */
[----:B--2---:R-:W-:-:S02]  /*4d30*/  VIADD R92, R92, UR5 ;  /* 0x000000055c5c7c36 */ /* 0x004fc40008000000 */
[----:B---3--:R-:W-:Y:S02]  /*4d40*/  IMAD.X R95, R88, 0x1, R95, P3 ;  /* 0x00000001585f7824 */ /* 0x008fe400018e065f */
[----:B-1----:R-:W2:Y:S04]  /*4d50*/  LDL R88, [R1+0x38] ;  /* 0x0000380001587983 */ /* 0x002ea80000100800 */
[----:B------:R1:W-:Y:S01]  /*4d60*/  LDGSTS.E [R92+0x30000], desc[UR14][R94.64], P2 ;  /* 0x300000005e5c7fae */ /* 0x0003e2000912184e */
[----:B------:R-:W-:-:S03]  /*4d70*/  ULEA UR5, UR12, UR7, 0x10 ;  /* 0x000000070c057291 */ /* 0x000fc6000f8e803f */
[----:B------:R3:W-:Y:S04]  /*4d80*/  STL [R1+0x98], R23 ;  /* 0x0000981701007387 */ /* 0x0007e80000100800 */
[----:B------:R-:W0:Y:S01]  /*4d90*/  LDGDEPBAR ;  /* 0x00000000000079af */ /* 0x000e220000000000 */
[----:B-1----:R-:W1:Y:S02]  /*4da0*/  S2R R95, SR_TID.X ;  /* 0x00000000005f7919 */ /* 0x002e640000002100 */
[----:B-1----:R-:W-:-:S04]  /*4db0*/  LOP3.LUT R95, R95, 0x1f, RZ, 0xc0, !PT ;  /* 0x0000001f5f5f7812 */ /* 0x002fc800078ec0ff */
[----:B------:R-:W-:Y:S02]  /*4dc0*/  ISETP.GE.AND P2, PT, R95, R23, PT ;  /* 0x000000175f00720c */ /* 0x000fe40003f46270 */
[----:B---3--:R-:W3:Y:S02]  /*4dd0*/  LDL.LU R23, [R1+0x14] ;  /* 0x0000140001177983 */ /* 0x008ee40000300800 */
[----:B------:R-:W-:-:S04]  /*4de0*/  SEL R92, RZ, 0x4, P2 ;  /* 0x00000004ff5c7807 */ /* 0x000fc80001000000 */
[----:B------:R-:W-:-:S04]  /*4df0*/  SEL R92, R92, RZ, !P1 ;  /* 0x000000ff5c5c7207 */ /* 0x000fc80004800000 */
[----:B------:R-:W-:Y:S01]  /*4e00*/  ISETP.NE.U32.AND P1, PT, R92, RZ, PT ;  /* 0x000000ff5c00720c */ /* 0x000fe20003f25070 */
[----:B----4-:R-:W-:Y:S01]  /*4e10*/  VIADD R92, R22, UR5 ;  /* 0x00000005165c7c36 */ /* 0x010fe20008000000 */
[----:B------:R1:W-:Y:S01]  /*4e20*/  STL [R1+0x9c], R0 ;  /* 0x00009c0001007387 */ /* 0x0003e20000100800 */
[----:B--2---:R-:W-:-:S03]  /*4e30*/  IADD3 R94, P2, R2, R88, RZ ;  /* 0x00000058025e7210 */ /* 0x004fc60007f5e0ff */
[----:B------:R-:W2:Y:S02]  /*4e40*/  LDL R88, [R1+0x18] ;  /* 0x0000180001587983 */ /* 0x000ea40000100800 */
[----:B------:R-:W-:Y:S02]  /*4e50*/  IMAD.X R95, R0, 0x1, R3, P2 ;  /* 0x00000001005f7824 */ /* 0x000fe400010e0603 */
[----:B-1----:R-:W4:Y:S04]  /*4e60*/  LDL R0, [R1+0x1c] ;  /* 0x00001c0001007983 */ /* 0x002f280000100800 */
[----:B------:R-:W3:Y:S04]  /*4e70*/  LDL.LU R22, [R1+0xc] ;  /* 0x00000c0001167983 */ /* 0x000ee80000300800 */
[----:B------:R1:W-:Y:S04]  /*4e80*/  LDGSTS.E [R92], desc[UR14][R94.64], P1 ;  /* 0x000000005e5c7fae */ /* 0x0003e8000892184e */
[----:B------:R-:W1:Y:S04]  /*4e90*/  LDL R95, [R1+0x30] ;  /* 0x00003000015f7983 */ /* 0x000e680000100800 */
[----:B------:R1:W-:Y:S02]  /*4ea0*/  STL [R1+0xa4], R93 ;  /* 0x0000a45d01007387 */ /* 0x0003e40000100800 */
[----:B-1----:R-:W-:-:S05]  /*4eb0*/  IADD3 R94, P2, R2, R95, RZ ;  /* 0x0000005f025e7210 */ /* 0x002fca0007f5e0ff */
[----:B------:R-:W-:Y:S02]  /*4ec0*/  IMAD.X R95, R93, 0x1, R3, P2 ;  /* 0x000000015d5f7824 */ /* 0x000fe400010e0603 */
[----:B------:R-:W2:Y:S04]  /*4ed0*/  LDL R93, [R1+0x20] ;  /* 0x00002000015d7983 */ /* 0x000ea80000100800 */
[----:B------:R1:W-:Y:S04]  /*4ee0*/  LDGSTS.E [R92+0x800], desc[UR14][R94.64], P1 ;  /* 0x008000005e5c7fae */ /* 0x0003e8000892184e */
[----:B------:R-:W1:Y:S02]  /*4ef0*/  LDL R95, [R1+0x28] ;  /* 0x00002800015f7983 */ /* 0x000e640000100800 */
[----:B-1----:R-:W-:-:S02]  /*4f00*/  IADD3 R94, P2, R2, R95, RZ ;  /* 0x0000005f025e7210 */ /* 0x002fc40007f5e0ff */
[----:B------:R-:W4:Y:S03]  /*4f10*/  LDL R95, [R1+0x24] ;  /* 0x00002400015f7983 */ /* 0x000f260000100800 */
[----:B----4-:R-:W-:-:S05]  /*4f20*/  IMAD.X R95, R95, 0x1, R3, P2 ;  /* 0x000000015f5f7824 */ /* 0x010fca00010e0603 */
[----:B------:R2:W-:Y:S02]  /*4f30*/  LDGSTS.E [R92+0x1000], desc[UR14][R94.64], P1 ;  /* 0x010000005e5c7fae */ /* 0x0005e4000892184e */
[----:B--2---:R-:W-:-:S05]  /*4f40*/  IADD3 R94, P2, R2, R93, RZ ;  /* 0x0000005d025e7210 */ /* 0x004fca0007f5e0ff */
[----:B------:R-:W-:Y:S02]  /*4f50*/  IMAD.X R95, R0, 0x1, R3, P2 ;  /* 0x00000001005f7824 */ /* 0x000fe400010e0603 */
[----:B------:R-:W2:Y:S04]  /*4f60*/  LDL.LU R0, [R1+0x8] ;  /* 0x0000080001007983 */ /* 0x000ea80000300800 */
[----:B------:R-:W4:Y:S04]  /*4f70*/  LDL.LU R93, [R1+0x38] ;  /* 0x00003800015d7983 */ /* 0x000f280000300800 */
[----:B------:R1:W-:Y:S02]  /*4f80*/  LDGSTS.E [R92+0x1800], desc[UR14][R94.64], P1 ;  /* 0x018000005e5c7fae */ /* 0x0003e4000892184e */
[----:B-1----:R-:W-:-:S05]  /*4f90*/  IADD3 R94, P2, R2, R88, RZ ;  /* 0x00000058025e7210 */ /* 0x002fca0007f5e0ff */
[----:B---3--:R-:W-:-:S05]  /*4fa0*/  IMAD.X R95, R23, 0x1, R3, P2 ;  /* 0x00000001175f7824 */ /* 0x008fca00010e0603 */
[----:B------:R1:W-:Y:S04]  /*4fb0*/  LDGSTS.E [R92+0x2000], desc[UR14][R94.64], P1 ;  /* 0x020000005e5c7fae */ /* 0x0003e8000892184e */
[----:B----4-:R3:W-:Y:S04]  /*4fc0*/  STL [R1+0xa8], R93 ;  /* 0x0000a85d01007387 */ /* 0x0107e80000100800 */
[----:B---3--:R-:W3:Y:S04]  /*4fd0*/  LDL.LU R93, [R1+0x4] ;  /* 0x00000400015d7983 */ /* 0x008ee80000300800 */
[----:B------:R-:W4:Y:S04]  /*4fe0*/  LDL.LU R88, [R1] ;  /* 0x0000000001587983 */ /* 0x000f280000300800 */
[----:B------:R1:W-:Y:S04]  /*4ff0*/  STL [R1+0xac], R23 ;  /* 0x0000ac1701007387 */ /* 0x0003e80000100800 */
[----:B-1----:R-:W2:Y:S04]  /*5000*/  LDL.LU R23, [R1+0x30] ;  /* 0x0000300001177983 */ /* 0x002ea80000300800 */
[----:B--2---:R1:W-:Y:S04]  /*5010*/  STL [R1+0xb0], R23 ;  /* 0x0000b01701007387 */ /* 0x0043e80000100800 */
[----:B-1----:R-:W2:Y:S04]  /*5020*/  LDL.LU R23, [R1+0x28] ;  /* 0x0000280001177983 */ /* 0x002ea80000300800 */
[----:B--2---:R1:W-:Y:S04]  /*5030*/  STL [R1+0xb4], R23 ;  /* 0x0000b41701007387 */ /* 0x0043e80000100800 */
[----:B-1----:R-:W2:Y:S04]  /*5040*/  LDL.LU R23, [R1+0x20] ;  /* 0x0000200001177983 */ /* 0x002ea80000300800 */
[----:B--2---:R1:W-:Y:S04]  /*5050*/  STL [R1+0xb8], R23 ;  /* 0x0000b81701007387 */ /* 0x0043e80000100800 */
[----:B-1----:R-:W2:Y:S02]  /*5060*/  LDL.LU R23, [R1+0x10] ;  /* 0x0000100001177983 */ /* 0x002ea40000300800 */
[----:B--2---:R-:W-:-:S05]  /*5070*/  IADD3 R94, P2, R2, R23, RZ ;  /* 0x00000017025e7210 */ /* 0x004fca0007f5e0ff */
[----:B------:R-:W-:-:S05]  /*5080*/  IMAD.X R95, R22, 0x1, R3, P2 ;  /* 0x00000001165f7824 */ /* 0x000fca00010e0603 */
[----:B------:R1:W-:Y:S02]  /*5090*/  LDGSTS.E [R92+0x2800], desc[UR14][R94.64], P1 ;  /* 0x028000005e5c7fae */ /* 0x0003e4000892184e */
[----:B-1----:R-:W-:-:S05]  /*50a0*/  IADD3 R94, P2, R2, R0, RZ ;  /* 0x00000000025e7210 */ /* 0x002fca0007f5e0ff */
[----:B---3--:R-:W-:-:S05]  /*50b0*/  IMAD.X R95, R93, 0x1, R3, P2 ;  /* 0x000000015d5f7824 */ /* 0x008fca00010e0603 */
[----:B------:R4:W-:Y:S02]  /*50c0*/  LDGSTS.E [R92+0x3000], desc[UR14][R94.64], P1 ;  /* 0x030000005e5c7fae */ /* 0x0009e4000892184e */
[----:B----4-:R-:W-:-:S05]  /*50d0*/  IADD3 R94, P2, R2, R88, RZ ;  /* 0x00000058025e7210 */ /* 0x010fca0007f5e0ff */
[----:B------:R-:W-:-:S05]  /*50e0*/  IMAD.X R95, R125, 0x1, R3, P2 ;  /* 0x000000017d5f7824 */ /* 0x000fca00010e0603 */
[----:B------:R1:W-:Y:S02]  /*50f0*/  LDGSTS.E [R92+0x3800], desc[UR14][R94.64], P1 ;  /* 0x038000005e5c7fae */ /* 0x0003e4000892184e */
[----:B-1----:R-:W-:-:S05]  /*5100*/  IADD3 R94, P2, R2, R124, RZ ;  /* 0x0000007c025e7210 */ /* 0x002fca0007f5e0ff */
        /* <DEDUP_REMOVED lines=67> */
[----:B------:R1:W-:Y:S01]  /*5540*/  LDGSTS.E [R92+0xf000], desc[UR14][R94.64], P1 ;  /* 0x0f0000005e5c7fae */ /* 0x0003e2000892184e */
[----:B------:R-:W-:Y:S02]  /*5550*/  IADD3 R4, P4, R4, R90, RZ ;  /* 0x0000005a04047210 */ /* 0x000fe40007f9e0ff */
[----:B-1----:R-:W-:-:S05]  /*5560*/  IADD3 R94, P2, R2, R91, RZ ;  /* 0x0000005b025e7210 */ /* 0x002fca0007f5e0ff */
[----:B------:R-:W-:Y:S01]  /*5570*/  IMAD.X R95, R11, 0x1, R3, P2 ;  /* 0x000000010b5f7824 */ /* 0x000fe200010e0603 */
[----:B------:R-:W-:-:S04]  /*5580*/  IADD3 R5, P6, R5, R90, RZ ;  /* 0x0000005a05057210 */ /* 0x000fc80007fde0ff */
[----:B------:R1:W-:Y:S01]  /*5590*/  LDGSTS.E [R92+0xf800], desc[UR14][R94.64], P1 ;  /* 0x0f8000005e5c7fae */ /* 0x0003e2000892184e */
[-C--:B------:R-:W-:Y:S01]  /*55a0*/  IADD3 R91, P1, R91, R90.reuse, RZ ;  /* 0x0000005a5b5b7210 */ /* 0x080fe20007f3e0ff */
[--C-:B------:R-:W-:Y:S01]  /*55b0*/  IMAD.X R13, R13, 0x1, R89.reuse, P4 ;  /* 0x000000010d0d7824 */ /* 0x100fe200020e0659 */
[-C--:B------:R-:W-:Y:S01]  /*55c0*/  IADD3 R10, P4, R10, R90.reuse, RZ ;  /* 0x0000005a0a0a7210 */ /* 0x080fe20007f9e0ff */
[--C-:B------:R-:W-:Y:S01]  /*55d0*/  IMAD.X R14, R14, 0x1, R89.reuse, P6 ;  /* 0x000000010e0e7824 */ /* 0x100fe200030e0659 */
[-C--:B------:R-:W-:Y:S01]  /*55e0*/  IADD3 R6, P5, R6, R90.reuse, RZ ;  /* 0x0000005a06067210 */ /* 0x080fe20007fbe0ff */
[--C-:B------:R-:W-:Y:S01]  /*55f0*/  IMAD.X R11, R11, 0x1, R89.reuse, P1 ;  /* 0x000000010b0b7824 */ /* 0x100fe200008e0659 */
[-C--:B------:R-:W-:Y:S01]  /*5600*/  IADD3 R8, P1, R8, R90.reuse, RZ ;  /* 0x0000005a08087210 */ /* 0x080fe20007f3e0ff */
[----:B------:R-:W-:Y:S01]  /*5610*/  UIADD3 UR4, UR4, 0x1, URZ ;  /* 0x0000000104047890 */ /* 0x000fe2000fffe03f */
[-C--:B------:R-:W-:Y:S01]  /*5620*/  IADD3 R12, P6, R12, R90.reuse, RZ ;  /* 0x0000005a0c0c7210 */ /* 0x080fe20007fde0ff */
[--C-:B------:R-:W-:Y:S01]  /*5630*/  IMAD.X R19, R19, 0x1, R89.reuse, P4 ;  /* 0x0000000113137824 */ /* 0x100fe200020e0659 */
        /* <DEDUP_REMOVED lines=15> */
[----:B------:R-:W1:Y:S01]  /*5730*/  LDL.LU R92, [R1+0x18] ;  /* 0x00001800015c7983 */ /* 0x000e620000300800 */
[----:B------:R-:W-:Y:S01]  /*5740*/  IMAD.X R117, R117, 0x1, R89, P6 ;  /* 0x0000000175757824 */ /* 0x000fe200030e0659 */
[----:B------:R-:W-:-:S02]  /*5750*/  IADD3 R23, P6, R23, R90, RZ ;  /* 0x0000005a17177210 */ /* 0x000fc40007fde0ff */
[----:B------:R-:W2:Y:S04]  /*5760*/  LDL.LU R94, [R1+0x1c] ;  /* 0x00001c00015e7983 */ /* 0x000ea80000300800 */
[----:B------:R-:W3:Y:S04]  /*5770*/  LDL.LU R95, [R1+0x24] ;  /* 0x00002400015f7983 */ /* 0x000ee80000300800 */
[----:B------:R4:W-:Y:S04]  /*5780*/  STL [R1+0x8], R0 ;  /* 0x0000080001007387 */ /* 0x0009e80000100800 */
[----:B------:R4:W-:Y:S01]  /*5790*/  STL [R1], R88 ;  /* 0x0000005801007387 */ /* 0x0009e20000100800 */
[----:B------:R-:W-:-:S02]  /*57a0*/  IADD3 R7, P3, R7, R90, RZ ;  /* 0x0000005a07077210 */ /* 0x000fc40007f7e0ff */
[-C--:B------:R-:W-:Y:S01]  /*57b0*/  IADD3 R9, P2, R9, R90.reuse, RZ ;  /* 0x0000005a09097210 */ /* 0x080fe20007f5e0ff */
[----:B------:R-:W0:Y:S04]  /*57c0*/  LDGDEPBAR ;  /* 0x00000000000079af */ /* 0x000e280000000000 */
[----:B----4-:R-:W4:Y:S04]  /*57d0*/  LDL R0, [R1+0x40] ;  /* 0x0000400001007983 */ /* 0x010f280000100800 */
[----:B------:R-:W3:Y:S04]  /*57e0*/  LDL R88, [R1+0x44] ;  /* 0x0000440001587983 */ /* 0x000ee80000100800 */
[----:B------:R1:W-:Y:S04]  /*57f0*/  STL [R1+0x10], R23 ;  /* 0x0000101701007387 */ /* 0x0003e80000100800 */
[----:B-1----:R-:W2:Y:S01]  /*5800*/  LDL.LU R23, [R1+0xb8] ;  /* 0x0000b80001177983 */ /* 0x002ea20000300800 */
[--C-:B------:R-:W-:Y:S01]  /*5810*/  IMAD.X R15, R15, 0x1, R89.reuse, P5 ;  /* 0x000000010f0f7824 */ /* 0x100fe200028e0659 */
[-C--:B------:R-:W-:Y:S01]  /*5820*/  IADD3 R96, P5, R96, R90.reuse, RZ ;  /* 0x0000005a60607210 */ /* 0x080fe20007fbe0ff */
[----:B------:R-:W-:Y:S01]  /*5830*/  IMAD.X R16, R16, 0x1, R89, P3 ;  /* 0x0000000110107824 */ /* 0x000fe200018e0659 */
[----:B------:R-:W-:-:S03]  /*5840*/  IADD3 R98, P3, R98, R90, RZ ;  /* 0x0000005a62627210 */ /* 0x000fc60007f7e0ff */
        /* <DEDUP_REMOVED lines=8> */
[--C-:B------:R-:W-:Y:S02]  /*58d0*/  IMAD.X R119, R119, 0x1, R89.reuse, P5 ;  /* 0x0000000177777824 */ /* 0x100fe400028e0659 */
[----:B------:R-:W-:Y:S01]  /*58e0*/  IMAD.X R121, R121, 0x1, R89, P3 ;  /* 0x0000000179797824 */ /* 0x000fe200018e0659 */
[----:B------:R-:W-:-:S05]  /*58f0*/  IADD3 R92, P5, R92, R90, RZ ;  /* 0x0000005a5c5c7210 */ /* 0x000fca0007fbe0ff */
[----:B------:R1:W-:Y:S04]  /*5900*/  STL [R1+0x18], R92 ;  /* 0x0000185c01007387 */ /* 0x0003e80000100800 */
[----:B-1----:R-:W3:Y:S01]  /*5910*/  LDL R92, [R1+0x4c] ;  /* 0x00004c00015c7983 */ /* 0x002ee20000100800 */
[----:B--2---:R-:W-:-:S05]  /*5920*/  IADD3 R23, P3, R23, R90, RZ ;  /* 0x0000005a17177210 */ /* 0x004fca0007f7e0ff */
[----:B------:R1:W-:Y:S04]  /*5930*/  STL [R1+0x20], R23 ;  /* 0x0000201701007387 */ /* 0x0003e80000100800 */
[----:B-1----:R-:W2:Y:S01]  /*5940*/  LDL.LU R23, [R1+0xb4] ;  /* 0x0000b40001177983 */ /* 0x002ea20000300800 */
[----:B------:R-:W-:Y:S01]  /*5950*/  IMAD.X R17, R17, 0x1, R89, P2 ;  /* 0x0000000111117824 */ /* 0x000fe200010e0659 */
[----:B------:R-:W-:-:S05]  /*5960*/  IADD3 R100, P2, R100, R90, RZ ;  /* 0x0000005a64647210 */ /* 0x000fca0007f5e0ff */
[----:B------:R-:W-:Y:S01]  /*5970*/  IMAD.X R99, R99, 0x1, R89, P2 ;  /* 0x0000000163637824 */ /* 0x000fe200010e0659 */
[----:B------:R-:W-:-:S05]  /*5980*/  IADD3 R112, P2, R112, R90, RZ ;  /* 0x0000005a70707210 */ /* 0x000fca0007f5e0ff */
[----:B------:R-:W-:Y:S01]  /*5990*/  IMAD.X R111, R111, 0x1, R89, P2 ;  /* 0x000000016f6f7824 */ /* 0x000fe200010e0659 */
[----:B------:R-:W-:-:S05]  /*59a0*/  IADD3 R124, P2, R124, R90, RZ ;  /* 0x0000005a7c7c7210 */ /* 0x000fca0007f5e0ff */
[----:B------:R-:W-:Y:S01]  /*59b0*/  IMAD.X R123, R123, 0x1, R89, P2 ;  /* 0x000000017b7b7824 */ /* 0x000fe200010e0659 */
[----:B--2---:R-:W-:-:S05]  /*59c0*/  IADD3 R23, P2, R23, R90, RZ ;  /* 0x0000005a17177210 */ /* 0x004fca0007f5e0ff */
[----:B------:R1:W-:Y:S04]  /*59d0*/  STL [R1+0x28], R23 ;  /* 0x0000281701007387 */ /* 0x0003e80000100800 */
[----:B-1----:R-:W2:Y:S01]  /*59e0*/  LDL.LU R23, [R1+0xb0] ;  /* 0x0000b00001177983 */ /* 0x002ea20000300800 */
[--C-:B------:R-:W-:Y:S02]  /*59f0*/  IMAD.X R125, R125, 0x1, R89.reuse, P1 ;  /* 0x000000017d7d7824 */ /* 0x100fe400008e0659 */
[----:B------:R-:W-:Y:S01]  /*5a00*/  IMAD.X R93, R93, 0x1, R89, P4 ;  /* 0x000000015d5d7824 */ /* 0x000fe200020e0659 */
[----:B--2---:R-:W-:-:S05]  /*5a10*/  IADD3 R23, P1, R23, R90, RZ ;  /* 0x0000005a17177210 */ /* 0x004fca0007f3e0ff */
[----:B------:R1:W-:Y:S04]  /*5a20*/  STL [R1+0x30], R23 ;  /* 0x0000301701007387 */ /* 0x0003e80000100800 */
[----:B-1----:R-:W2:Y:S04]  /*5a30*/  LDL.LU R23, [R1+0xac] ;  /* 0x0000ac0001177983 */ /* 0x002ea80000300800 */
[----:B------:R1:W-:Y:S04]  /*5a40*/  STL [R1+0x4], R93 ;  /* 0x0000045d01007387 */ /* 0x0003e80000100800 */
[----:B-1----:R-:W4:Y:S01]  /*5a50*/  LDL.LU R93, [R1+0xa8] ;  /* 0x0000a800015d7983 */ /* 0x002f220000300800 */
[----:B------:R-:W-:Y:S01]  /*5a60*/  IMAD.X R22, R22, 0x1, R89, P6 ;  /* 0x0000000116167824 */ /* 0x000fe200030e0659 */
[----:B----4-:R-:W-:-:S05]  /*5a70*/  IADD3 R93, P4, R93, R90, RZ ;  /* 0x0000005a5d5d7210 */ /* 0x010fca0007f9e0ff */
[----:B------:R1:W-:Y:S04]  /*5a80*/  STL [R1+0x38], R93 ;  /* 0x0000385d01007387 */ /* 0x0003e80000100800 */
[----:B-1----:R-:W4:Y:S04]  /*5a90*/  LDL.LU R93, [R1+0xa4] ;  /* 0x0000a400015d7983 */ /* 0x002f280000300800 */
[----:B------:R1:W-:Y:S04]  /*5aa0*/  STL [R1+0xc], R22 ;  /* 0x00000c1601007387 */ /* 0x0003e80000100800 */
[----:B-1----:R-:W3:Y:S01]  /*5ab0*/  LDL.LU R22, [R1+0xa0] ;  /* 0x0000a00001167983 */ /* 0x002ee20000300800 */
[----:B--2---:R-:W-:Y:S01]  /*5ac0*/  IMAD.X R23, R23, 0x1, R89, P5 ;  /* 0x0000000117177824 */ /* 0x004fe200028e0659 */
[----:B---3--:R-:W-:-:S02]  /*5ad0*/  LEA R22, P6, R0, R22, 0x2 ;  /* 0x0000001600167211 */ /* 0x008fc400078c10ff */
[----:B------:R-:W2:Y:S01]  /*5ae0*/  LDL.LU R0, [R1+0x9c] ;  /* 0x00009c0001007983 */ /* 0x000ea20000300800 */
[--C-:B----4-:R-:W-:Y:S02]  /*5af0*/  IMAD.X R93, R93, 0x1, R89.reuse, P1 ;  /* 0x000000015d5d7824 */ /* 0x110fe400008e0659 */
[--C-:B------:R-:W-:Y:S01]  /*5b00*/  IMAD.X R94, R94, 0x1, R89.reuse, P3 ;  /* 0x000000015e5e7824 */ /* 0x100fe200018e0659 */
[----:B------:R1:W-:Y:S01]  /*5b10*/  STL [R1+0x14], R23 ;  /* 0x0000141701007387 */ /* 0x0003e20000100800 */
[----:B------:R-:W-:Y:S01]  /*5b20*/  ISETP.NE.U32.AND P5, PT, R88, UR4, PT ;  /* 0x0000000458007c0c */ /* 0x000fe2000bfa5070 */
[--C-:B------:R-:W-:Y:S02]  /*5b30*/  IMAD.X R95, R95, 0x1, R89.reuse, P2 ;  /* 0x000000015f5f7824 */ /* 0x100fe400010e0659 */
[----:B-1----:R-:W3:Y:S04]  /*5b40*/  LDL.LU R23, [R1+0x98] ;  /* 0x0000980001177983 */ /* 0x002ee80000300800 */
[----:B------:R-:W4:Y:S04]  /*5b50*/  LDL.LU R88, [R1+0x94] ;  /* 0x0000940001587983 */ /* 0x000f280000300800 */
[----:B------:R1:W-:Y:S04]  /*5b60*/  STL [R1+0x2c], R93 ;  /* 0x00002c5d01007387 */ /* 0x0003e80000100800 */
[----:B------:R-:W-:Y:S04]  /*5b70*/  STL [R1+0x1c], R94 ;  /* 0x00001c5e01007387 */ /* 0x000fe80000100800 */
[----:B-1----:R1:W5:Y:S04]  /*5b80*/  LDL.LU R93, [R1+0x90] ;  /* 0x00009000015d7983 */ /* 0x0023680000300800 */
[----:B------:R-:W-:Y:S01]  /*5b90*/  STL [R1+0x24], R95 ;  /* 0x0000245f01007387 */ /* 0x000fe20000100800 */
[----:B--2---:R-:W-:-:S05]  /*5ba0*/  IMAD.X R0, R0, 0x1, R89, P4 ;  /* 0x0000000100007824 */ /* 0x004fca00020e0659 */
[----:B------:R2:W-:Y:S04]  /*5bb0*/  STL [R1+0x34], R0 ;  /* 0x0000340001007387 */ /* 0x0005e80000100800 */
[----:B--2---:R1:W5:Y:S01]  /*5bc0*/  LDL.LU R0, [R1+0x8c] ;  /* 0x00008c0001007983 */ /* 0x0043620000300800 */
[----:B---3--:R-:W-:Y:S02]  /*5bd0*/  VIADD R23, R23, 0xffffffe0 ;  /* 0xffffffe017177836 */ /* 0x008fe40000000000 */
[----:B----4-:R-:W-:Y:S01]  /*5be0*/  IMAD.X R88, R88, 0x1, R92, P6 ;  /* 0x0000000158587824 */ /* 0x010fe200030e065c */
[----:B------:R-:W-:Y:S06]  /*5bf0*/  @P5 BRA `(.L_x_1) ;  /* 0xffffffe800b45947 */ /* 0x000fec000383ffff */
.L_x_0:
[----:B------:R-:W2:Y:S04]  /*5c00*/  LDL R92, [R1+0x74] ;  /* 0x00007400015c7983 */ /* 0x000ea80000100800 */
[----:B------:R-:W3:Y:S01]  /*5c10*/  LDL R94, [R1+0x70] ;  /* 0x00007000015e7983 */ /* 0x000ee20000100800 */
[----:B------:R-:W-:Y:S02]  /*5c20*/  WARPGROUP.DEPBAR.LE gsb0, 0x0 ;  /* 0x00008000000079c5 */ /* 0x000fe40000010000 */
[----:B------:R-:W-:-:S04]  /*5c30*/  DEPBAR.LE SB0, 0x0 ;  /* 0x000080000000791a */ /* 0x000fc80000000000 */
[----:B------:R-:W-:Y:S01]  /*5c40*/  IMAD.MOV.U32 R4, RZ, RZ, R24 ;  /* 0x000000ffff047224 */ /* 0x000fe200078e0018 */
[----:B------:R-:W4:Y:S01]  /*5c50*/  S2R R2, SR_TID.X ;  /* 0x0000000000027919 */ /* 0x000f220000002100 */
[----:B------:R-:W-:Y:S01]  /*5c60*/  IMAD.MOV.U32 R5, RZ, RZ, R28 ;  /* 0x000000ffff057224 */ /* 0x000fe200078e001c */
[----:B------:R-:W-:Y:S01]  /*5c70*/  ULDC UR4, c[0x0][0x244] ;  /* 0x0000910000047ab9 */ /* 0x000fe20000000800 */
[----:B------:R-:W-:Y:S02]  /*5c80*/  IMAD.MOV.U32 R6, RZ, RZ, R32 ;  /* 0x000000ffff067224 */ /* 0x000fe400078e0020 */
[----:B------:R-:W-:Y:S01]  /*5c90*/  IMAD.MOV.U32 R7, RZ, RZ, R36 ;  /* 0x000000ffff077224 */ /* 0x000fe200078e0024 */
[----:B------:R-:W-:Y:S01]  /*5ca0*/  BAR.SYNC.DEFER_BLOCKING 0x0 ;  /* 0x0000000000007b1d */ /* 0x000fe20000010000 */
[----:B------:R-:W-:Y:S02]  /*5cb0*/  IMAD.MOV.U32 R8, RZ, RZ, R25 ;  /* 0x000000ffff087224 */ /* 0x000fe400078e0019 */
[----:B------:R-:W-:-:S02]  /*5cc0*/  IMAD.MOV.U32 R9, RZ, RZ, R29 ;  /* 0x000000ffff097224 */ /* 0x000fc400078e001d */
[----:B------:R-:W-:Y:S02]  /*5cd0*/  IMAD.MOV.U32 R10, RZ, RZ, R33 ;  /* 0x000000ffff0a7224 */ /* 0x000fe400078e0021 */
[----:B------:R-:W-:Y:S02]  /*5ce0*/  IMAD.MOV.U32 R11, RZ, RZ, R37 ;  /* 0x000000ffff0b7224 */ /* 0x000fe400078e0025 */
[----:B------:R-:W-:Y:S02]  /*5cf0*/  IMAD.MOV.U32 R12, RZ, RZ, R26 ;  /* 0x000000ffff0c7224 */ /* 0x000fe400078e001a */
[----:B------:R-:W-:Y:S02]  /*5d00*/  IMAD.MOV.U32 R13, RZ, RZ, R30 ;  /* 0x000000ffff0d7224 */ /* 0x000fe400078e001e */
        /* <DEDUP_REMOVED lines=14> */
[----:B------:R-:W-:Y:S01]  /*5df0*/  IMAD.MOV.U32 R53, RZ, RZ, R47 ;  /* 0x000000ffff357224 */ /* 0x000fe200078e002f */
[----:B----4-:R-:W-:-:S04]  /*5e00*/  SHF.R.U32.HI R2, RZ, 0x6, R2 ;  /* 0x00000006ff027819 */ /* 0x010fc80000011602 */
[----:B------:R-:W-:-:S04]  /*5e10*/  SGXT.U32 R2, R2, 0x3 ;  /* 0x000000030202781a */ /* 0x000fc80000000000 */
[C-C-:B-----5:R-:W-:Y:S02]  /*5e20*/  LOP3.LUT R3, R0.reuse, 0x1f0, R2.reuse, 0xfe, !PT ;  /* 0x000001f000037812 */ /* 0x160fe400078efe02 */
[C-C-:B------:R-:W-:Y:S02]  /*5e30*/  LOP3.LUT R120, R0.reuse, 0x20, R2.reuse, 0xfe, !PT ;  /* 0x0000002000787812 */ /* 0x140fe400078efe02 */
[C-C-:B------:R-:W-:Y:S02]  /*5e40*/  LOP3.LUT R117, R0.reuse, 0x8, R2.reuse, 0xfe, !PT ;  /* 0x0000000800757812 */ /* 0x140fe400078efe02 */
[C-C-:B------:R-:W-:Y:S02]  /*5e50*/  LOP3.LUT R113, R0.reuse, 0x10, R2.reuse, 0xfe, !PT ;  /* 0x0000001000717812 */ /* 0x140fe400078efe02 */
[C-C-:B------:R-:W-:Y:S02]  /*5e60*/  LOP3.LUT R125, R0.reuse, 0x1b8, R2.reuse, 0xfe, !PT ;  /* 0x000001b8007d7812 */ /* 0x140fe400078efe02 */
[----:B------:R-:W-:-:S02]  /*5e70*/  LOP3.LUT R124, R0, 0x1b0, R2, 0xfe, !PT ;  /* 0x000001b0007c7812 */ /* 0x000fc400078efe02 */
[C-C-:B------:R-:W-:Y:S02]  /*5e80*/  LOP3.LUT R123, R0.reuse, 0x1a8, R2.reuse, 0xfe, !PT ;  /* 0x000001a8007b7812 */ /* 0x140fe400078efe02 */
        /* <DEDUP_REMOVED lines=19> */
[----:B------:R-:W-:Y:S01]  /*5fc0*/  LOP3.LUT R101, R0, 0x78, R2, 0xfe, !PT ;  /* 0x0000007800657812 */ /* 0x000fe200078efe02 */
[----:B--2---:R2:W-:Y:S04]  /*5fd0*/  STS.128 [R92+UR7], R4 ;  /* 0x000000045c007988 */ /* 0x0045e80008000c07 */
[----:B------:R4:W-:Y:S04]  /*5fe0*/  STS.128 [R92+UR7+0x400], R8 ;  /* 0x000400085c007988 */ /* 0x0009e80008000c07 */
[----:B------:R-:W-:Y:S04]  /*5ff0*/  STS.128 [R92+UR7+0x80], R12 ;  /* 0x0000800c5c007988 */ /* 0x000fe80008000c07 */
[----:B------:R1:W-:Y:S01]  /*6000*/  STS.128 [R92+UR7+0x480], R36 ;  /* 0x000480245c007988 */ /* 0x0003e20008000c07 */
[----:B------:R-:W-:Y:S01]  /*6010*/  BAR.SYNC.DEFER_BLOCKING 0x0 ;  /* 0x0000000000007b1d */ /* 0x000fe20000010000 */
[----:B--2---:R-:W-:-:S05]  /*6020*/  IMAD.MOV.U32 R4, RZ, RZ, R42 ;  /* 0x000000ffff047224 */ /* 0x004fca00078e002a */
[----:B---3--:R-:W2:Y:S04]  /*6030*/  LDS.128 R24, [R94+UR7] ;  /* 0x000000075e187984 */ /* 0x008ea80008000c00 */
[----:B------:R-:W-:Y:S04]  /*6040*/  LDS.128 R20, [R94+UR7+0x800] ;  /* 0x000800075e147984 */ /* 0x000fe80008000c00 */
[----:B------:R-:W-:Y:S04]  /*6050*/  LDS.128 R16, [R94+UR7+0x1000] ;  /* 0x001000075e107984 */ /* 0x000fe80008000c00 */
[----:B------:R-:W-:Y:S01]  /*6060*/  LDS.128 R12, [R94+UR7+0x1800] ;  /* 0x001800075e0c7984 */ /* 0x000fe20008000c00 */
[----:B------:R-:W-:Y:S01]  /*6070*/  BAR.SYNC.DEFER_BLOCKING 0x0 ;  /* 0x0000000000007b1d */ /* 0x000fe20000010000 */
[----:B------:R-:W-:-:S02]  /*6080*/  IMAD.MOV.U32 R5, RZ, RZ, R46 ;  /* 0x000000ffff057224 */ /* 0x000fc400078e002e */
[----:B------:R-:W-:Y:S02]  /*6090*/  IMAD.MOV.U32 R6, RZ, RZ, R50 ;  /* 0x000000ffff067224 */ /* 0x000fe400078e0032 */
[----:B------:R-:W-:Y:S02]  /*60a0*/  IMAD.MOV.U32 R7, RZ, RZ, R54 ;  /* 0x000000ffff077224 */ /* 0x000fe400078e0036 */
[----:B------:R-:W-:Y:S01]  /*60b0*/  IMAD.MOV.U32 R54, RZ, RZ, R51 ;  /* 0x000000ffff367224 */ /* 0x000fe200078e0033 */
[----:B------:R3:W-:Y:S04]  /*60c0*/  STS.128 [R92+UR7], R28 ;  /* 0x0000001c5c007988 */ /* 0x0007e80008000c07 */
[----:B------:R-:W-:Y:S04]  /*60d0*/  STS.128 [R92+UR7+0x400], R32 ;  /* 0x000400205c007988 */ /* 0x000fe80008000c07 */
[----:B------:R2:W-:Y:S04]  /*60e0*/  STS.128 [R92+UR7+0x80], R4 ;  /* 0x000080045c007988 */ /* 0x0005e80008000c07 */
[----:B------:R-:W-:Y:S01]  /*60f0*/  STS.128 [R92+UR7+0x480], R52 ;  /* 0x000480345c007988 */ /* 0x000fe20008000c07 */
[----:B------:R-:W-:Y:S01]  /*6100*/  BAR.SYNC.DEFER_BLOCKING 0x0 ;  /* 0x0000000000007b1d */ /* 0x000fe20000010000 */
[----:B----4-:R-:W-:-:S02]  /*6110*/  IMAD.MOV.U32 R8, RZ, RZ, R56 ;  /* 0x000000ffff087224 */ /* 0x010fc400078e0038 */
[----:B------:R-:W-:-:S03]  /*6120*/  IMAD.MOV.U32 R9, RZ, RZ, R60 ;  /* 0x000000ffff097224 */ /* 0x000fc600078e003c */
[----:B------:R-:W4:Y:S04]  /*6130*/  LDS.128 R52, [R94+UR7] ;  /* 0x000000075e347984 */ /* 0x000f280008000c00 */
[----:B------:R-:W-:Y:S04]  /*6140*/  LDS.128 R48, [R94+UR7+0x800] ;  /* 0x000800075e307984 */ /* 0x000fe80008000c00 */
[----:B------:R-:W-:Y:S04]  /*6150*/  LDS.128 R40, [R94+UR7+0x1000] ;  /* 0x001000075e287984 */ /* 0x000fe80008000c00 */
[----:B------:R-:W-:Y:S01]  /*6160*/  LDS.128 R32, [R94+UR7+0x1800] ;  /* 0x001800075e207984 */ /* 0x000fe20008000c00 */
[----:B------:R-:W-:-:S02]  /*6170*/  IMAD.MOV.U32 R10, RZ, RZ, R64 ;  /* 0x000000ffff0a7224 */ /* 0x000fc400078e0040 */
[----:B------:R-:W-:Y:S01]  /*6180*/  IMAD.MOV.U32 R11, RZ, RZ, R68 ;  /* 0x000000ffff0b7224 */ /* 0x000fe200078e0044 */
[----:B------:R-:W-:Y:S01]  /*6190*/  BAR.SYNC.DEFER_BLOCKING 0x0 ;  /* 0x0000000000007b1d */ /* 0x000fe20000010000 */
[----:B-1----:R-:W-:Y:S02]  /*61a0*/  IMAD.MOV.U32 R36, RZ, RZ, R57 ;  /* 0x000000ffff247224 */ /* 0x002fe400078e0039 */
[----:B------:R-:W-:Y:S02]  /*61b0*/  IMAD.MOV.U32 R37, RZ, RZ, R61 ;  /* 0x000000ffff257224 */ /* 0x000fe400078e003d */
[----:B------:R-:W-:Y:S02]  /*61c0*/  IMAD.MOV.U32 R38, RZ, RZ, R65 ;  /* 0x000000ffff267224 */ /* 0x000fe400078e0041 */
[----:B------:R-:W-:Y:S02]  /*61d0*/  IMAD.MOV.U32 R39, RZ, RZ, R69 ;  /* 0x000000ffff277224 */ /* 0x000fe400078e0045 */
[----:B---3--:R-:W-:-:S02]  /*61e0*/  IMAD.MOV.U32 R28, RZ, RZ, R58 ;  /* 0x000000ffff1c7224 */ /* 0x008fc400078e003a */
[----:B------:R-:W-:Y:S02]  /*61f0*/  IMAD.MOV.U32 R29, RZ, RZ, R62 ;  /* 0x000000ffff1d7224 */ /* 0x000fe400078e003e */
[----:B------:R-:W-:Y:S02]  /*6200*/  IMAD.MOV.U32 R30, RZ, RZ, R66 ;  /* 0x000000ffff1e7224 */ /* 0x000fe400078e0042 */
[----:B------:R-:W-:Y:S02]  /*6210*/  IMAD.MOV.U32 R31, RZ, RZ, R70 ;  /* 0x000000ffff1f7224 */ /* 0x000fe400078e0046 */
[----:B------:R-:W-:Y:S02]  /*6220*/  IMAD.MOV.U32 R68, RZ, RZ, R59 ;  /* 0x000000ffff447224 */ /* 0x000fe400078e003b */
[----:B------:R-:W-:Y:S02]  /*6230*/  IMAD.MOV.U32 R69, RZ, RZ, R63 ;  /* 0x000000ffff457224 */ /* 0x000fe400078e003f */
[----:B------:R-:W-:Y:S01]  /*6240*/  IMAD.MOV.U32 R70, RZ, RZ, R67 ;  /* 0x000000ffff467224 */ /* 0x000fe200078e0043 */
[----:B------:R1:W-:Y:S04]  /*6250*/  STS.128 [R92+UR7], R8 ;  /* 0x000000085c007988 */ /* 0x0003e80008000c07 */
[----:B------:R-:W-:Y:S04]  /*6260*/  STS.128 [R92+UR7+0x400], R36 ;  /* 0x000400245c007988 */ /* 0x000fe80008000c07 */
[----:B------:R-:W-:Y:S04]  /*6270*/  STS.128 [R92+UR7+0x80], R28 ;  /* 0x0000801c5c007988 */ /* 0x000fe80008000c07 */
[----:B------:R-:W-:Y:S01]  /*6280*/  STS.128 [R92+UR7+0x480], R68 ;  /* 0x000480445c007988 */ /* 0x000fe20008000c07 */
[----:B------:R-:W-:Y:S01]  /*6290*/  BAR.SYNC.DEFER_BLOCKING 0x0 ;  /* 0x0000000000007b1d */ /* 0x000fe20000010000 */
[----:B--2---:R-:W-:-:S02]  /*62a0*/  IMAD.MOV.U32 R4, RZ, RZ, R72 ;  /* 0x000000ffff047224 */ /* 0x004fc400078e0048 */
[----:B------:R-:W-:-:S03]  /*62b0*/  IMAD.MOV.U32 R5, RZ, RZ, R76 ;  /* 0x000000ffff057224 */ /* 0x000fc600078e004c */
[----:B------:R-:W2:Y:S04]  /*62c0*/  LDS.128 R56, [R94+UR7] ;  /* 0x000000075e387984 */ /* 0x000ea80008000c00 */
[----:B------:R-:W-:Y:S04]  /*62d0*/  LDS.128 R44, [R94+UR7+0x800] ;  /* 0x000800075e2c7984 */ /* 0x000fe80008000c00 */
[----:B------:R-:W-:Y:S04]  /*62e0*/  LDS.128 R36, [R94+UR7+0x1000] ;  /* 0x001000075e247984 */ /* 0x000fe80008000c00 */
[----:B------:R-:W-:Y:S01]  /*62f0*/  LDS.128 R28, [R94+UR7+0x1800] ;  /* 0x001800075e1c7984 */ /* 0x000fe20008000c00 */
[----:B------:R-:W-:-:S02]  /*6300*/  IMAD.MOV.U32 R6, RZ, RZ, R80 ;  /* 0x000000ffff067224 */ /* 0x000fc400078e0050 */
[----:B------:R-:W-:Y:S01]  /*6310*/  IMAD.MOV.U32 R7, RZ, RZ, R84 ;  /* 0x000000ffff077224 */ /* 0x000fe200078e0054 */
[----:B------:R-:W-:Y:S01]  /*6320*/  BAR.SYNC.DEFER_BLOCKING 0x0 ;  /* 0x0000000000007b1d */ /* 0x000fe20000010000 */
[----:B------:R-:W-:Y:S01]  /*6330*/  IMAD.MOV.U32 R60, RZ, RZ, R73 ;  /* 0x000000ffff3c7224 */ /* 0x000fe200078e0049 */
[C---:B------:R-:W-:Y:S01]  /*6340*/  LOP3.LUT R84, R0.reuse, R2, RZ, 0xfc, !PT ;  /* 0x0000000200547212 */ /* 0x040fe200078efcff */
[----:B------:R-:W-:Y:S01]  /*6350*/  IMAD.MOV.U32 R64, RZ, RZ, R74 ;  /* 0x000000ffff407224 */ /* 0x000fe200078e004a */
[C-C-:B-1----:R-:W-:Y:S02]  /*6360*/  LOP3.LUT R8, R0.reuse, 0x128, R2.reuse, 0xfe, !PT ;  /* 0x0000012800087812 */ /* 0x142fe400078efe02 */
[----:B------:R1:W-:Y:S02]  /*6370*/  STS.128 [R92+UR7], R4 ;  /* 0x000000045c007988 */ /* 0x0003e40008000c07 */
[C-C-:B-1----:R-:W-:Y:S02]  /*6380*/  LOP3.LUT R4, R0.reuse, 0x1f8, R2.reuse, 0xfe, !PT ;  /* 0x000001f800047812 */ /* 0x142fe400078efe02 */
[----:B------:R-:W-:-:S03]  /*6390*/  LOP3.LUT R5, R0, 0x1e8, R2, 0xfe, !PT ;  /* 0x000001e800057812 */ /* 0x000fc600078efe02 */
[----:B------:R1:W-:Y:S04]  /*63a0*/  STL [R1+0x1c], R4 ;  /* 0x00001c0401007387 */ /* 0x0003e80000100800 */
[----:B------:R3:W-:Y:S01]  /*63b0*/  STL [R1+0x18], R3 ;  /* 0x0000180301007387 */ /* 0x0007e20000100800 */
[----:B-1----:R-:W-:-:S03]  /*63c0*/  LOP3.LUT R4, R0, 0x1e0, R2, 0xfe, !PT ;  /* 0x000001e000047812 */ /* 0x002fc600078efe02 */
[----:B------:R1:W-:Y:S01]  /*63d0*/  STL [R1+0x14], R5 ;  /* 0x0000140501007387 */ /* 0x0003e20000100800 */
[----:B---3--:R-:W-:-:S03]  /*63e0*/  LOP3.LUT R3, R0, 0x1d8, R2, 0xfe, !PT ;  /* 0x000001d800037812 */ /* 0x008fc600078efe02 */
[----:B------:R3:W-:Y:S04]  /*63f0*/  STL [R1+0x10], R4 ;  /* 0x0000100401007387 */ /* 0x0007e80000100800 */
[----:B------:R4:W-:Y:S01]  /*6400*/  STL [R1+0xc], R3 ;  /* 0x00000c0301007387 */ /* 0x0009e20000100800 */
[C-C-:B-1----:R-:W-:Y:S02]  /*6410*/  LOP3.LUT R5, R0.reuse, 0x1d0, R2.reuse, 0xfe, !PT ;  /* 0x000001d000057812 */ /* 0x142fe400078efe02 */
[----:B---3--:R-:W-:-:S03]  /*6420*/  LOP3.LUT R4, R0, 0x1c8, R2, 0xfe, !PT ;  /* 0x000001c800047812 */ /* 0x008fc600078efe02 */
[----:B------:R1:W-:Y:S01]  /*6430*/  STL [R1+0x8], R5 ;  /* 0x0000080501007387 */ /* 0x0003e20000100800 */
[----:B----4-:R-:W-:-:S03]  /*6440*/  LOP3.LUT R3, R0, 0x1c0, R2, 0xfe, !PT ;  /* 0x000001c000037812 */ /* 0x010fc600078efe02 */
[----:B------:R-:W-:Y:S01]  /*6450*/  STL [R1+0x4], R4 ;  /* 0x0000040401007387 */ /* 0x000fe20000100800 */
[C-C-:B------:R-:W-:Y:S02]  /*6460*/  LOP3.LUT R6, R0.reuse, 0x138, R2.reuse, 0xfe, !PT ;  /* 0x0000013800067812 */ /* 0x140fe400078efe02 */
[C-C-:B------:R-:W-:Y:S01]  /*6470*/  LOP3.LUT R7, R0.reuse, 0x130, R2.reuse, 0xfe, !PT ;  /* 0x0000013000077812 */ /* 0x140fe200078efe02 */
[----:B------:R3:W-:Y:S01]  /*6480*/  STL [R1], R3 ;  /* 0x0000000301007387 */ /* 0x0007e20000100800 */
[C-C-:B------:R-:W-:Y:S02]  /*6490*/  LOP3.LUT R9, R0.reuse, 0x120, R2.reuse, 0xfe, !PT ;  /* 0x0000012000097812 */ /* 0x140fe400078efe02 */
[C-C-:B-1----:R-:W-:Y:S02]  /*64a0*/  LOP3.LUT R5, R0.reuse, 0x140, R2.reuse, 0xfe, !PT ;  /* 0x0000014000057812 */ /* 0x142fe400078efe02 */
[C-C-:B------:R-:W-:Y:S02]  /*64b0*/  LOP3.LUT R10, R0.reuse, 0x118, R2.reuse, 0xfe, !PT ;  /* 0x00000118000a7812 */ /* 0x140fe400078efe02 */
[----:B------:R-:W-:-:S02]  /*64c0*/  LOP3.LUT R68, R0, 0x110, R2, 0xfe, !PT ;  /* 0x0000011000447812 */ /* 0x000fc400078efe02 */
[C-C-:B------:R-:W-:Y:S02]  /*64d0*/  LOP3.LUT R69, R0.reuse, 0x108, R2.reuse, 0xfe, !PT ;  /* 0x0000010800457812 */ /* 0x140fe400078efe02 */
[C-C-:B---3--:R-:W-:Y:S02]  /*64e0*/  LOP3.LUT R3, R0.reuse, 0x148, R2.reuse, 0xfe, !PT ;  /* 0x0000014800037812 */ /* 0x148fe400078efe02 */
        /* <DEDUP_REMOVED lines=19> */
[----:B------:R-:W-:Y:S02]  /*6620*/  LOP3.LUT R74, R0, 0x18, R2, 0xfe, !PT ;  /* 0x00000018004a7812 */ /* 0x000fe400078efe02 */
[----:B------:R-:W3:Y:S01]  /*6630*/  LDL.LU R0, [R1+0x78] ;  /* 0x0000780001007983 */ /* 0x000ee20000300800 */
[----:B------:R-:W-:Y:S01]  /*6640*/  ISETP.LT.AND P3, PT, R120, R93, !P0 ;  /* 0x0000005d7800720c */ /* 0x000fe20004761270 */
[----:B------:R-:W1:Y:S02]  /*6650*/  LDC R2, c[0x0][0x248] ;  /* 0x00009200ff027b82 */ /* 0x000e640000000800 */
[----:B------:R-:W4:Y:S01]  /*6660*/  LDL.LU R120, [R1+0x74] ;  /* 0x0000740001787983 */ /* 0x000f220000300800 */
[----:B------:R-:W-:-:S02]  /*6670*/  IMAD.MOV.U32 R61, RZ, RZ, R77 ;  /* 0x000000ffff3d7224 */ /* 0x000fc400078e004d */
[----:B------:R-:W-:Y:S02]  /*6680*/  IMAD.MOV.U32 R62, RZ, RZ, R81 ;  /* 0x000000ffff3e7224 */ /* 0x000fe400078e0051 */
[----:B------:R-:W-:Y:S02]  /*6690*/  IMAD.MOV.U32 R63, RZ, RZ, R85 ;  /* 0x000000ffff3f7224 */ /* 0x000fe400078e0055 */
[----:B------:R-:W-:Y:S02]  /*66a0*/  IMAD.MOV.U32 R65, RZ, RZ, R78 ;  /* 0x000000ffff417224 */ /* 0x000fe400078e004e */
[----:B------:R-:W-:Y:S02]  /*66b0*/  IMAD.MOV.U32 R66, RZ, RZ, R82 ;  /* 0x000000ffff427224 */ /* 0x000fe400078e0052 */
[----:B------:R-:W-:Y:S01]  /*66c0*/  IMAD.MOV.U32 R67, RZ, RZ, R86 ;  /* 0x000000ffff437224 */ /* 0x000fe200078e0056 */
[----:B------:R-:W-:Y:S01]  /*66d0*/  ISETP.LT.AND P4, PT, R84, R93, !P0 ;  /* 0x0000005d5400720c */ /* 0x000fe20004781270 */
[----:B------:R-:W-:-:S02]  /*66e0*/  IMAD.MOV.U32 R85, RZ, RZ, R79 ;  /* 0x000000ffff557224 */ /* 0x000fc400078e004f */
[----:B------:R-:W-:Y:S01]  /*66f0*/  IMAD.MOV.U32 R86, RZ, RZ, R83 ;  /* 0x000000ffff567224 */ /* 0x000fe200078e0053 */
[C---:B------:R-:W-:Y:S01]  /*6700*/  ISETP.LT.AND P5, PT, R117.reuse, R93, !P0 ;  /* 0x0000005d7500720c */ /* 0x040fe200047a1270 */
[-C--:B-1----:R-:W-:Y:S01]  /*6710*/  IMAD R117, R117, R2.reuse, RZ ;  /* 0x0000000275757224 */ /* 0x082fe200078e02ff */
[----:B----4-:R-:W-:Y:S04]  /*6720*/  STS.128 [R120+UR7+0x400], R60 ;  /* 0x0004003c78007988 */ /* 0x010fe80008000c07 */
[----:B------:R1:W-:Y:S02]  /*6730*/  STS.128 [R120+UR7+0x80], R64 ;  /* 0x0000804078007988 */ /* 0x0003e40008000c07 */
[----:B-1----:R-:W-:Y:S02]  /*6740*/  IMAD R65, R84, R2, RZ ;  /* 0x0000000254417224 */ /* 0x002fe400078e02ff */
[----:B------:R-:W-:-:S05]  /*6750*/  IMAD.MOV.U32 R84, RZ, RZ, R75 ;  /* 0x000000ffff547224 */ /* 0x000fca00078e004b */
[----:B------:R1:W-:Y:S01]  /*6760*/  STS.128 [R120+UR7+0x480], R84 ;  /* 0x0004805478007988 */ /* 0x0003e20008000c07 */
[----:B---3--:R-:W-:Y:S01]  /*6770*/  IMAD R64, R0, UR4, RZ ;  /* 0x0000000400407c24 */ /* 0x008fe2000f8e02ff */
[----:B------:R-:W-:Y:S01]  /*6780*/  ULDC.64 UR4, c[0x0][0x220] ;  /* 0x0000880000047ab9 */ /* 0x000fe20000000a00 */
[----:B------:R-:W-:Y:S03]  /*6790*/  BAR.SYNC.DEFER_BLOCKING 0x0 ;  /* 0x0000000000007b1d */ /* 0x000fe60000010000 */
[----:B------:R-:W-:-:S04]  /*67a0*/  LEA R0, P1, R64, UR4, 0x2 ;  /* 0x0000000440007c11 */ /* 0x000fc8000f8210ff */
[----:B------:R-:W-:Y:S02]  /*67b0*/  LEA.HI.X.SX32 R64, R64, UR5, 0x2, P1 ;  /* 0x0000000540407c11 */ /* 0x000fe400088f16ff */
[----:B------:R-:W-:Y:S02]  /*67c0*/  LEA R60, P2, R65, R0, 0x2 ;  /* 0x00000000413c7211 */ /* 0x000fe400078410ff */
[C---:B------:R-:W-:Y:S01]  /*67d0*/  ISETP.LT.AND P1, PT, R113.reuse, R93, !P0 ;  /* 0x0000005d7100720c */ /* 0x040fe20004721270 */
[----:B------:R-:W-:Y:S01]  /*67e0*/  IMAD R113, R113, R2, RZ ;  /* 0x0000000271717224 */ /* 0x000fe200078e02ff */
[----:B------:R-:W-:Y:S01]  /*67f0*/  LEA R62, P6, R117, R0, 0x2 ;  /* 0x00000000753e7211 */ /* 0x000fe200078c10ff */
[----:B------:R-:W-:Y:S01]  /*6800*/  IMAD R67, R74, R2, RZ ;  /* 0x000000024a437224 */ /* 0x000fe200078e02ff */
[-C--:B------:R-:W-:Y:S01]  /*6810*/  LEA.HI.X.SX32 R61, R65, R64.reuse, 0x2, P2 ;  /* 0x00000040413d7211 */ /* 0x080fe200010f16ff */
[----:B-1----:R-:W3:Y:S01]  /*6820*/  LDL.LU R120, [R1+0x8] ;  /* 0x0000080001787983 */ /* 0x002ee20000300800 */
[----:B------:R-:W-:-:S02]  /*6830*/  LEA.HI.X.SX32 R63, R117, R64, 0x2, P6 ;  /* 0x00000040753f7211 */ /* 0x000fc400030f16ff */
[----:B------:R-:W-:Y:S01]  /*6840*/  ISETP.LT.AND P2, PT, R74, R93, !P0 ;  /* 0x0000005d4a00720c */ /* 0x000fe20004741270 */
[----:B------:R-:W-:Y:S01]  /*6850*/  IMAD R65, R2, 0x20, R65 ;  /* 0x0000002002417824 */ /* 0x000fe200078e0241 */
[----:B------:R-:W4:Y:S04]  /*6860*/  LDL.LU R117, [R1+0x4] ;  /* 0x0000040001757983 */ /* 0x000f280000300800 */
[----:B------:R1:W-:Y:S04]  /*6870*/  @P4 STG.E desc[UR14][R60.64], R24 ;  /* 0x000000183c004986 */ /* 0x0003e8000c10190e */
[----:B------:R2:W-:Y:S01]  /*6880*/  @P5 STG.E desc[UR14][R62.64], R25 ;  /* 0x000000193e005986 */ /* 0x0005e2000c10190e */
[----:B-1----:R-:W-:-:S02]  /*6890*/  LEA R24, P4, R113, R0, 0x2 ;  /* 0x0000000071187211 */ /* 0x002fc400078810ff */
[----:B------:R-:W-:Y:S02]  /*68a0*/  LEA R60, P5, R67, R0, 0x2 ;  /* 0x00000000433c7211 */ /* 0x000fe400078a10ff */
[-C--:B--2---:R-:W-:Y:S02]  /*68b0*/  LEA.HI.X.SX32 R25, R113, R64.reuse, 0x2, P4 ;  /* 0x0000004071197211 */ /* 0x084fe400020f16ff */
[----:B------:R-:W-:Y:S01]  /*68c0*/  LEA.HI.X.SX32 R61, R67, R64, 0x2, P5 ;  /* 0x00000040433d7211 */ /* 0x000fe200028f16ff */
[----:B------:R-:W2:Y:S04]  /*68d0*/  LDL.LU R113, [R1+0x14] ;  /* 0x0000140001717983 */ /* 0x000ea80000300800 */
[----:B------:R1:W-:Y:S01]  /*68e0*/  @P1 STG.E desc[UR14][R24.64], R26 ;  /* 0x0000001a18001986 */ /* 0x0003e2000c10190e */
[----:B------:R-:W-:-:S03]  /*68f0*/  ISETP.LT.AND P4, PT, R111, R93, !P0 ;  /* 0x0000005d6f00720c */ /* 0x000fc60004781270 */
[----:B------:R-:W2:Y:S01]  /*6900*/  LDL.LU R111, [R1+0x10] ;  /* 0x00001000016f7983 */ /* 0x000ea20000300800 */
[----:B-1----:R-:W-:-:S03]  /*6910*/  LEA R24, P1, R65, R0, 0x2 ;  /* 0x0000000041187211 */ /* 0x002fc600078210ff */
[----:B------:R1:W-:Y:S01]  /*6920*/  @P2 STG.E desc[UR14][R60.64], R27 ;  /* 0x0000001b3c002986 */ /* 0x0003e2000c10190e */
[-C--:B------:R-:W-:Y:S02]  /*6930*/  ISETP.LT.AND P2, PT, R106, R93.reuse, !P0 ;  /* 0x0000005d6a00720c */ /* 0x080fe40004741270 */
[----:B------:R-:W-:Y:S02]  /*6940*/  LEA.HI.X.SX32 R25, R65, R64, 0x2, P1 ;  /* 0x0000004041197211 */ /* 0x000fe400008f16ff */
[-C--:B------:R-:W-:Y:S02]  /*6950*/  ISETP.LT.AND P1, PT, R107, R93.reuse, !P0 ;  /* 0x0000005d6b00720c */ /* 0x080fe40004721270 */
[----:B------:R-:W2:Y:S04]  /*6960*/  LDL.LU R107, [R1+0xc] ;  /* 0x00000c00016b7983 */ /* 0x000ea80000300800 */
[----:B------:R-:W3:Y:S01]  /*6970*/  LDL.LU R106, [R1+0x70] ;  /* 0x00007000016a7983 */ /* 0x000ee20000300800 */
[----:B------:R-:W-:Y:S01]  /*6980*/  IMAD R67, R2, 0x8, R65 ;  /* 0x0000000802437824 */ /* 0x000fe200078e0241 */
[----:B------:R-:W-:-:S04]  /*6990*/  ISETP.LT.AND P6, PT, R73, R93, !P0 ;  /* 0x0000005d4900720c */ /* 0x000fc800047c1270 */
[----:B------:R-:W-:Y:S01]  /*69a0*/  LEA R26, P5, R67, R0, 0x2 ;  /* 0x00000000431a7211 */ /* 0x000fe200078a10ff */
[----:B------:R-:W-:-:S03]  /*69b0*/  IMAD R63, R2, 0x8, R67 ;  /* 0x00000008023f7824 */ /* 0x000fc600078e0243 */
[----:B-1----:R-:W-:Y:S01]  /*69c0*/  LEA.HI.X.SX32 R27, R67, R64, 0x2, P5 ;  /* 0x00000040431b7211 */ /* 0x002fe200028f16ff */
[----:B------:R1:W-:Y:S01]  /*69d0*/  @P3 STG.E desc[UR14][R24.64], R52 ;  /* 0x0000003418003986 */ /* 0x0003e2000c10190e */
[----:B------:R-:W-:-:S03]  /*69e0*/  IMAD R65, R2, 0x8, R63 ;  /* 0x0000000802417824 */ /* 0x000fc600078e023f */
[----:B------:R1:W-:Y:S02]  /*69f0*/  @P6 STG.E desc[UR14][R26.64], R53 ;  /* 0x000000351a006986 */ /* 0x0003e4000c10190e */
[-C--:B------:R-:W-:Y:S02]  /*6a00*/  LEA R60, P6, R65, R0.reuse, 0x2 ;  /* 0x00000000413c7211 */ /* 0x080fe400078c10ff */
[----:B-1----:R-:W-:-:S04]  /*6a10*/  LEA R52, P3, R63, R0, 0x2 ;  /* 0x000000003f347211 */ /* 0x002fc800078610ff */
[-C--:B------:R-:W-:Y:S01]  /*6a20*/  LEA.HI.X.SX32 R53, R63, R64.reuse, 0x2, P3 ;  /* 0x000000403f357211 */ /* 0x080fe200018f16ff */
[C---:B------:R-:W-:Y:S01]  /*6a30*/  IMAD R63, R2.reuse, 0x8, R65 ;  /* 0x00000008023f7824 */ /* 0x040fe200078e0241 */
[----:B------:R-:W-:Y:S02]  /*6a40*/  LEA.HI.X.SX32 R61, R65, R64, 0x2, P6 ;  /* 0x00000040413d7211 */ /* 0x000fe400030f16ff */
[-C--:B------:R-:W-:Y:S01]  /*6a50*/  ISETP.LT.AND P5, PT, R105, R93.reuse, !P0 ;  /* 0x0000005d6900720c */ /* 0x080fe200047a1270 */
[----:B------:R1:W-:Y:S01]  /*6a60*/  @P4 STG.E desc[UR14][R52.64], R54 ;  /* 0x0000003634004986 */ /* 0x0003e2000c10190e */
[----:B------:R-:W-:Y:S01]  /*6a70*/  IMAD R65, R2, 0x8, R63 ;  /* 0x0000000802417824 */ /* 0x000fe200078e023f */
[----:B------:R-:W-:Y:S02]  /*6a80*/  ISETP.LT.AND P3, PT, R104, R93, !P0 ;  /* 0x0000005d6800720c */ /* 0x000fe40004761270 */
[----:B------:R1:W-:Y:S04]  /*6a90*/  @P1 STG.E desc[UR14][R60.64], R55 ;  /* 0x000000373c001986 */ /* 0x0003e8000c10190e */
[----:B------:R-:W2:Y:S01]  /*6aa0*/  LDL.LU R105, [R1] ;  /* 0x0000000001697983 */ /* 0x000ea20000300800 */
[----:B-1----:R-:W-:-:S02]  /*6ab0*/  LEA R52, P4, R63, R0, 0x2 ;  /* 0x000000003f347211 */ /* 0x002fc400078810ff */
[----:B------:R-:W-:Y:S02]  /*6ac0*/  LEA R54, P6, R65, R0, 0x2 ;  /* 0x0000000041367211 */ /* 0x000fe400078c10ff */
[-C--:B------:R-:W-:Y:S01]  /*6ad0*/  LEA.HI.X.SX32 R53, R63, R64.reuse, 0x2, P4 ;  /* 0x000000403f357211 */ /* 0x080fe200020f16ff */
[C---:B------:R-:W-:Y:S01]  /*6ae0*/  IMAD R63, R2.reuse, 0x8, R65 ;  /* 0x00000008023f7824 */ /* 0x040fe200078e0241 */
[----:B------:R-:W-:Y:S02]  /*6af0*/  LEA.HI.X.SX32 R55, R65, R64, 0x2, P6 ;  /* 0x0000004041377211 */ /* 0x000fe400030f16ff */
[----:B------:R-:W-:Y:S01]  /*6b00*/  ISETP.LT.AND P4, PT, R97, R93, !P0 ;  /* 0x0000005d6100720c */ /* 0x000fe20004781270 */
[----:B------:R1:W-:Y:S01]  /*6b10*/  @P2 STG.E desc[UR14][R52.64], R56 ;  /* 0x0000003834002986 */ /* 0x0003e2000c10190e */
[----:B------:R-:W-:-:S03]  /*6b20*/  IMAD R65, R2, 0x8, R63 ;  /* 0x0000000802417824 */ /* 0x000fc600078e023f */
[----:B------:R1:W-:Y:S01]  /*6b30*/  @P5 STG.E desc[UR14][R54.64], R57 ;  /* 0x0000003936005986 */ /* 0x0003e2000c10190e */
[C---:B------:R-:W-:Y:S01]  /*6b40*/  IMAD R61, R2.reuse, 0x8, R65 ;  /* 0x00000008023d7824 */ /* 0x040fe200078e0241 */
[----:B------:R-:W-:Y:S02]  /*6b50*/  ISETP.LT.AND P1, PT, R89, R93, !P0 ;  /* 0x0000005d5900720c */ /* 0x000fe40004721270 */
[-C--:B-1----:R-:W-:Y:S02]  /*6b60*/  LEA R52, P2, R63, R0.reuse, 0x2 ;  /* 0x000000003f347211 */ /* 0x082fe400078410ff */
[----:B------:R-:W-:Y:S02]  /*6b70*/  LEA R54, P6, R65, R0, 0x2 ;  /* 0x0000000041367211 */ /* 0x000fe400078c10ff */
[-C--:B------:R-:W-:Y:S01]  /*6b80*/  LEA.HI.X.SX32 R53, R63, R64.reuse, 0x2, P2 ;  /* 0x000000403f357211 */ /* 0x080fe200010f16ff */
[----:B------:R-:W-:Y:S01]  /*6b90*/  IMAD R63, R2, 0x8, R61 ;  /* 0x00000008023f7824 */ /* 0x000fe200078e023d */
[----:B------:R-:W-:-:S02]  /*6ba0*/  LEA.HI.X.SX32 R55, R65, R64, 0x2, P6 ;  /* 0x0000004041377211 */ /* 0x000fc400030f16ff */
[----:B------:R-:W-:Y:S01]  /*6bb0*/  ISETP.LT.AND P5, PT, R103, R93, !P0 ;  /* 0x0000005d6700720c */ /* 0x000fe200047a1270 */
[----:B------:R1:W-:Y:S01]  /*6bc0*/  @P3 STG.E desc[UR14][R52.64], R58 ;  /* 0x0000003a34003986 */ /* 0x0003e2000c10190e */
[----:B------:R-:W-:-:S03]  /*6bd0*/  IMAD R57, R2, 0x8, R63 ;  /* 0x0000000802397824 */ /* 0x000fc600078e023f */
[----:B------:R1:W-:Y:S01]  /*6be0*/  @P4 STG.E desc[UR14][R54.64], R59 ;  /* 0x0000003b36004986 */ /* 0x0003e2000c10190e */
[-C--:B------:R-:W-:Y:S02]  /*6bf0*/  ISETP.LT.AND P2, PT, R102, R93.reuse, !P0 ;  /* 0x0000005d6600720c */ /* 0x080fe40004741270 */
[-C--:B-1----:R-:W-:Y:S02]  /*6c00*/  LEA R52, P3, R61, R0.reuse, 0x2 ;  /* 0x000000003d347211 */ /* 0x082fe400078610ff */
[----:B------:R-:W-:Y:S02]  /*6c10*/  LEA R54, P6, R63, R0, 0x2 ;  /* 0x000000003f367211 */ /* 0x000fe400078c10ff */
[-C--:B------:R-:W-:Y:S02]  /*6c20*/  LEA.HI.X.SX32 R53, R61, R64.reuse, 0x2, P3 ;  /* 0x000000403d357211 */ /* 0x080fe400018f16ff */
[----:B------:R-:W-:Y:S01]  /*6c30*/  LEA.HI.X.SX32 R55, R63, R64, 0x2, P6 ;  /* 0x000000403f377211 */ /* 0x000fe200030f16ff */
[----:B------:R-:W-:Y:S01]  /*6c40*/  IMAD R61, R2, 0x8, R57 ;  /* 0x00000008023d7824 */ /* 0x000fe200078e0239 */
[----:B------:R-:W-:-:S02]  /*6c50*/  ISETP.LT.AND P3, PT, R101, R93, !P0 ;  /* 0x0000005d6500720c */ /* 0x000fc40004761270 */
[----:B------:R-:W-:Y:S01]  /*6c60*/  ISETP.LT.AND P4, PT, R100, R93, !P0 ;  /* 0x0000005d6400720c */ /* 0x000fe20004781270 */
[----:B---3--:R-:W1:Y:S04]  /*6c70*/  LDS.128 R24, [R106+UR7] ;  /* 0x000000076a187984 */ /* 0x008e680008000c00 */
[----:B-1----:R1:W-:Y:S04]  /*6c80*/  @P1 STG.E desc[UR14][R52.64], R24 ;  /* 0x0000001834001986 */ /* 0x0023e8000c10190e */
[----:B------:R3:W-:Y:S01]  /*6c90*/  @P5 STG.E desc[UR14][R54.64], R25 ;  /* 0x0000001936005986 */ /* 0x0007e2000c10190e */
[----:B-1----:R-:W-:-:S04]  /*6ca0*/  LEA R24, P1, R57, R0, 0x2 ;  /* 0x0000000039187211 */ /* 0x002fc800078210ff */
[----:B---3--:R-:W-:Y:S01]  /*6cb0*/  LEA.HI.X.SX32 R25, R57, R64, 0x2, P1 ;  /* 0x0000004039197211 */ /* 0x008fe200008f16ff */
[C---:B------:R-:W-:Y:S01]  /*6cc0*/  IMAD R57, R2.reuse, 0x8, R61 ;  /* 0x0000000802397824 */ /* 0x040fe200078e023d */
[----:B------:R-:W-:Y:S02]  /*6cd0*/  LEA R52, P6, R61, R0, 0x2 ;  /* 0x000000003d347211 */ /* 0x000fe400078c10ff */
[----:B------:R-:W-:Y:S01]  /*6ce0*/  ISETP.LT.AND P5, PT, R99, R93, !P0 ;  /* 0x0000005d6300720c */ /* 0x000fe200047a1270 */
[----:B------:R1:W-:Y:S01]  /*6cf0*/  @P2 STG.E desc[UR14][R24.64], R26 ;  /* 0x0000001a18002986 */ /* 0x0003e2000c10190e */
[----:B------:R-:W-:Y:S01]  /*6d00*/  IMAD R59, R2, 0x8, R57 ;  /* 0x00000008023b7824 */ /* 0x000fe200078e0239 */
[----:B------:R-:W-:-:S03]  /*6d10*/  LEA.HI.X.SX32 R53, R61, R64, 0x2, P6 ;  /* 0x000000403d357211 */ /* 0x000fc600030f16ff */
[----:B------:R-:W-:Y:S01]  /*6d20*/  IMAD R55, R2, 0x8, R59 ;  /* 0x0000000802377824 */ /* 0x000fe200078e023b */
[-C--:B------:R-:W-:Y:S02]  /*6d30*/  ISETP.LT.AND P1, PT, R98, R93.reuse, !P0 ;  /* 0x0000005d6200720c */ /* 0x080fe40004721270 */
[-C--:B-1----:R-:W-:Y:S02]  /*6d40*/  LEA R24, P2, R57, R0.reuse, 0x2 ;  /* 0x0000000039187211 */ /* 0x082fe400078410ff */
[----:B------:R-:W-:Y:S02]  /*6d50*/  LEA R26, P6, R59, R0, 0x2 ;  /* 0x000000003b1a7211 */ /* 0x000fe400078c10ff */
[----:B------:R-:W-:Y:S01]  /*6d60*/  LEA.HI.X.SX32 R25, R57, R64, 0x2, P2 ;  /* 0x0000004039197211 */ /* 0x000fe200010f16ff */
[----:B------:R1:W-:Y:S01]  /*6d70*/  @P3 STG.E desc[UR14][R52.64], R27 ;  /* 0x0000001b34003986 */ /* 0x0003e2000c10190e */
[----:B------:R-:W-:Y:S01]  /*6d80*/  IMAD R57, R2, 0x8, R55 ;  /* 0x0000000802397824 */ /* 0x000fe200078e0237 */
[----:B------:R-:W-:-:S02]  /*6d90*/  ISETP.LT.AND P2, PT, R96, R93, !P0 ;  /* 0x0000005d6000720c */ /* 0x000fc40004741270 */
[----:B------:R3:W-:Y:S01]  /*6da0*/  @P4 STG.E desc[UR14][R24.64], R20 ;  /* 0x0000001418004986 */ /* 0x0007e2000c10190e */
[----:B-1----:R-:W-:Y:S01]  /*6db0*/  LEA.HI.X.SX32 R27, R59, R64, 0x2, P6 ;  /* 0x000000403b1b7211 */ /* 0x002fe200030f16ff */
[----:B------:R-:W-:Y:S01]  /*6dc0*/  IMAD R53, R2, 0x8, R57 ;  /* 0x0000000802357824 */ /* 0x000fe200078e0239 */
[----:B---3--:R-:W-:-:S03]  /*6dd0*/  LEA R20, P4, R55, R0, 0x2 ;  /* 0x0000000037147211 */ /* 0x008fc600078810ff */
[----:B------:R1:W-:Y:S01]  /*6de0*/  @P5 STG.E desc[UR14][R26.64], R21 ;  /* 0x000000151a005986 */ /* 0x0003e2000c10190e */
[----:B------:R-:W-:Y:S02]  /*6df0*/  LEA R24, P5, R57, R0, 0x2 ;  /* 0x0000000039187211 */ /* 0x000fe400078a10ff */
[-C--:B------:R-:W-:Y:S02]  /*6e00*/  ISETP.LT.AND P3, PT, R95, R93.reuse, !P0 ;  /* 0x0000005d5f00720c */ /* 0x080fe40004761270 */
[----:B------:R-:W-:Y:S02]  /*6e10*/  ISETP.LT.AND P6, PT, R94, R93, !P0 ;  /* 0x0000005d5e00720c */ /* 0x000fe400047c1270 */
[-C--:B------:R-:W-:Y:S02]  /*6e20*/  LEA.HI.X.SX32 R25, R57, R64.reuse, 0x2, P5 ;  /* 0x0000004039197211 */ /* 0x080fe400028f16ff */
[----:B-1----:R-:W-:Y:S01]  /*6e30*/  LEA.HI.X.SX32 R21, R55, R64, 0x2, P4 ;  /* 0x0000004037157211 */ /* 0x002fe200020f16ff */
[----:B------:R-:W-:-:S04]  /*6e40*/  IMAD R55, R2, 0x8, R53 ;  /* 0x0000000802377824 */ /* 0x000fc800078e0235 */
[----:B------:R1:W-:Y:S01]  /*6e50*/  @P1 STG.E desc[UR14][R20.64], R22 ;  /* 0x0000001614001986 */ /* 0x0003e2000c10190e */
[----:B------:R-:W-:-:S03]  /*6e60*/  IMAD R27, R2, 0x8, R55 ;  /* 0x00000008021b7824 */ /* 0x000fc600078e0237 */
[----:B------:R3:W-:Y:S01]  /*6e70*/  @P2 STG.E desc[UR14][R24.64], R23 ;  /* 0x0000001718002986 */ /* 0x0007e2000c10190e */
[----:B------:R-:W-:Y:S02]  /*6e80*/  ISETP.LT.AND P4, PT, R92, R93, !P0 ;  /* 0x0000005d5c00720c */ /* 0x000fe40004781270 */
[-C--:B-1----:R-:W-:Y:S02]  /*6e90*/  LEA R20, P1, R53, R0.reuse, 0x2 ;  /* 0x0000000035147211 */ /* 0x082fe400078210ff */
[----:B------:R-:W-:Y:S02]  /*6ea0*/  LEA R22, P5, R55, R0, 0x2 ;  /* 0x0000000037167211 */ /* 0x000fe400078a10ff */
[-C--:B------:R-:W-:Y:S02]  /*6eb0*/  LEA.HI.X.SX32 R21, R53, R64.reuse, 0x2, P1 ;  /* 0x0000004035157211 */ /* 0x080fe400008f16ff */
[----:B---3--:R-:W-:-:S03]  /*6ec0*/  LEA.HI.X.SX32 R23, R55, R64, 0x2, P5 ;  /* 0x0000004037177211 */ /* 0x008fc600028f16ff */
[----:B------:R1:W-:Y:S01]  /*6ed0*/  @P3 STG.E desc[UR14][R20.64], R48 ;  /* 0x0000003014003986 */ /* 0x0003e2000c10190e */
[C---:B------:R-:W-:Y:S01]  /*6ee0*/  LEA R24, P3, R27.reuse, R0, 0x2 ;  /* 0x000000001b187211 */ /* 0x040fe200078610ff */
[C---:B------:R-:W-:Y:S02]  /*6ef0*/  IMAD R53, R2.reuse, 0x8, R27 ;  /* 0x0000000802357824 */ /* 0x040fe400078e021b */
[----:B------:R-:W-:Y:S04]  /*6f00*/  @P6 STG.E desc[UR14][R22.64], R49 ;  /* 0x0000003116006986 */ /* 0x000fe8000c10190e */
[----:B------:R-:W3:Y:S01]  /*6f10*/  LDS.128 R20, [R106+UR7+0x800] ;  /* 0x000800076a147984 */ /* 0x000ee20008000c00 */
[----:B------:R-:W-:Y:S01]  /*6f20*/  LEA.HI.X.SX32 R25, R27, R64, 0x2, P3 ;  /* 0x000000401b197211 */ /* 0x000fe200018f16ff */
[----:B------:R-:W-:Y:S01]  /*6f30*/  IMAD R55, R2, 0x8, R53 ;  /* 0x0000000802377824 */ /* 0x000fe200078e0235 */
[----:B------:R-:W-:-:S02]  /*6f40*/  ISETP.LT.AND P1, PT, R91, R93, !P0 ;  /* 0x0000005d5b00720c */ /* 0x000fc40004721270 */
[-C--:B------:R-:W-:Y:S01]  /*6f50*/  ISETP.LT.AND P2, PT, R90, R93.reuse, !P0 ;  /* 0x0000005d5a00720c */ /* 0x080fe20004741270 */
[----:B------:R4:W-:Y:S01]  /*6f60*/  @P4 STG.E desc[UR14][R24.64], R50 ;  /* 0x0000003218004986 */ /* 0x0009e2000c10190e */
[-C--:B------:R-:W-:Y:S02]  /*6f70*/  LEA R26, P6, R53, R0.reuse, 0x2 ;  /* 0x00000000351a7211 */ /* 0x080fe400078c10ff */
[----:B------:R-:W-:Y:S01]  /*6f80*/  LEA R52, P4, R55, R0, 0x2 ;  /* 0x0000000037347211 */ /* 0x000fe200078810ff */
[C---:B------:R-:W-:Y:S01]  /*6f90*/  IMAD R57, R2.reuse, 0x8, R55 ;  /* 0x0000000802397824 */ /* 0x040fe200078e0237 */
[-C--:B------:R-:W-:Y:S02]  /*6fa0*/  LEA.HI.X.SX32 R27, R53, R64.reuse, 0x2, P6 ;  /* 0x00000040351b7211 */ /* 0x080fe400030f16ff */
[----:B------:R-:W-:Y:S02]  /*6fb0*/  LEA.HI.X.SX32 R53, R55, R64, 0x2, P4 ;  /* 0x0000004037357211 */ /* 0x000fe400020f16ff */
[-C--:B------:R-:W-:Y:S01]  /*6fc0*/  ISETP.LT.AND P4, PT, R11, R93.reuse, !P0 ;  /* 0x0000005d0b00720c */ /* 0x080fe20004781270 */
[----:B------:R-:W-:Y:S01]  /*6fd0*/  IMAD R11, R2, 0x8, R57 ;  /* 0x00000008020b7824 */ /* 0x000fe200078e0239 */
[----:B------:R-:W-:-:S02]  /*6fe0*/  ISETP.LT.AND P5, PT, R88, R93, !P0 ;  /* 0x0000005d5800720c */ /* 0x000fc400047a1270 */
[-C--:B------:R-:W-:Y:S01]  /*6ff0*/  ISETP.LT.AND P3, PT, R80, R93.reuse, !P0 ;  /* 0x0000005d5000720c */ /* 0x080fe20004761270 */
[----:B------:R2:W-:Y:S01]  /*7000*/  @P1 STG.E desc[UR14][R26.64], R51 ;  /* 0x000000331a001986 */ /* 0x0005e2000c10190e */
[-C--:B-1----:R-:W-:Y:S01]  /*7010*/  LEA R48, P6, R57, R0.reuse, 0x2 ;  /* 0x0000000039307211 */ /* 0x082fe200078c10ff */
[C---:B------:R-:W-:Y:S02]  /*7020*/  IMAD R55, R2.reuse, 0x8, R11 ;  /* 0x0000000802377824 */ /* 0x040fe400078e020b */
[----:B------:R1:W-:Y:S01]  /*7030*/  @P2 STG.E desc[UR14][R52.64], R44 ;  /* 0x0000002c34002986 */ /* 0x0003e2000c10190e */
[----:B----4-:R-:W-:Y:S02]  /*7040*/  LEA R24, P2, R11, R0, 0x2 ;  /* 0x000000000b187211 */ /* 0x010fe400078410ff */
[-C--:B------:R-:W-:Y:S02]  /*7050*/  LEA.HI.X.SX32 R49, R57, R64.reuse, 0x2, P6 ;  /* 0x0000004039317211 */ /* 0x080fe400030f16ff */
[----:B------:R-:W-:Y:S01]  /*7060*/  LEA.HI.X.SX32 R25, R11, R64, 0x2, P2 ;  /* 0x000000400b197211 */ /* 0x000fe200010f16ff */
[----:B------:R-:W-:Y:S01]  /*7070*/  IMAD R11, R2, 0x8, R55 ;  /* 0x00000008020b7824 */ /* 0x000fe200078e0237 */
[----:B------:R-:W-:Y:S01]  /*7080*/  ISETP.LT.AND P1, PT, R4, R93, !P0 ;  /* 0x0000005d0400720c */ /* 0x000fe20004721270 */
[----:B------:R4:W-:Y:S01]  /*7090*/  @P5 STG.E desc[UR14][R48.64], R45 ;  /* 0x0000002d30005986 */ /* 0x0009e2000c10190e */
[----:B--2---:R-:W-:-:S03]  /*70a0*/  LEA R26, P6, R55, R0, 0x2 ;  /* 0x00000000371a7211 */ /* 0x004fc600078c10ff */
[----:B------:R2:W-:Y:S01]  /*70b0*/  @P3 STG.E desc[UR14][R24.64], R46 ;  /* 0x0000002e18003986 */ /* 0x0005e2000c10190e */
[----:B------:R-:W-:Y:S01]  /*70c0*/  LEA R50, P3, R11, R0, 0x2 ;  /* 0x000000000b327211 */ /* 0x000fe200078610ff */
[C---:B-1----:R-:W-:Y:S01]  /*70d0*/  IMAD R53, R2.reuse, 0x8, R11 ;  /* 0x0000000802357824 */ /* 0x042fe200078e020b */
[-C--:B------:R-:W-:Y:S02]  /*70e0*/  LEA.HI.X.SX32 R27, R55, R64.reuse, 0x2, P6 ;  /* 0x00000040371b7211 */ /* 0x080fe400030f16ff */
[----:B------:R-:W-:Y:S01]  /*70f0*/  LEA.HI.X.SX32 R51, R11, R64, 0x2, P3 ;  /* 0x000000400b337211 */ /* 0x000fe200018f16ff */
[----:B------:R-:W-:Y:S01]  /*7100*/  IMAD R11, R2, 0x8, R53 ;  /* 0x00000008020b7824 */ /* 0x000fe200078e0235 */
[-C--:B------:R-:W-:Y:S02]  /*7110*/  ISETP.LT.AND P5, PT, R76, R93.reuse, !P0 ;  /* 0x0000005d4c00720c */ /* 0x080fe400047a1270 */
[-C--:B------:R-:W-:Y:S01]  /*7120*/  ISETP.LT.AND P2, PT, R72, R93.reuse, !P0 ;  /* 0x0000005d4800720c */ /* 0x080fe20004741270 */
[----:B------:R1:W-:Y:S01]  /*7130*/  @P4 STG.E desc[UR14][R26.64], R47 ;  /* 0x0000002f1a004986 */ /* 0x0003e2000c10190e */
[-C--:B------:R-:W-:Y:S01]  /*7140*/  LEA R44, P6, R53, R0.reuse, 0x2 ;  /* 0x00000000352c7211 */ /* 0x080fe200078c10ff */
[----:B----4-:R-:W-:Y:S01]  /*7150*/  IMAD R49, R2, 0x8, R11 ;  /* 0x0000000802317824 */ /* 0x010fe200078e020b */
[----:B------:R-:W-:Y:S01]  /*7160*/  ISETP.LT.AND P3, PT, R71, R93, !P0 ;  /* 0x0000005d4700720c */ /* 0x000fe20004761270 */
[----:B---3--:R3:W-:Y:S01]  /*7170*/  @P1 STG.E desc[UR14][R50.64], R20 ;  /* 0x0000001432001986 */ /* 0x0087e2000c10190e */
[----:B--2---:R-:W-:-:S02]  /*7180*/  LEA R24, P1, R11, R0, 0x2 ;  /* 0x000000000b187211 */ /* 0x004fc400078210ff */
[-C--:B------:R-:W-:Y:S02]  /*7190*/  LEA.HI.X.SX32 R45, R53, R64.reuse, 0x2, P6 ;  /* 0x00000040352d7211 */ /* 0x080fe400030f16ff */
[----:B------:R-:W-:Y:S01]  /*71a0*/  LEA.HI.X.SX32 R25, R11, R64, 0x2, P1 ;  /* 0x000000400b197211 */ /* 0x000fe200008f16ff */
[----:B------:R-:W-:Y:S01]  /*71b0*/  IMAD R11, R2, 0x8, R49 ;  /* 0x00000008020b7824 */ /* 0x000fe200078e0231 */
[C---:B-1----:R-:W-:Y:S02]  /*71c0*/  LEA R26, P6, R49.reuse, R0, 0x2 ;  /* 0x00000000311a7211 */ /* 0x042fe400078c10ff */
[----:B------:R-:W-:Y:S01]  /*71d0*/  ISETP.LT.AND P4, PT, R70, R93, !P0 ;  /* 0x0000005d4600720c */ /* 0x000fe20004781270 */
[----:B------:R-:W-:Y:S01]  /*71e0*/  @P5 STG.E desc[UR14][R44.64], R21 ;  /* 0x000000152c005986 */ /* 0x000fe2000c10190e */
[----:B------:R-:W-:Y:S01]  /*71f0*/  LEA.HI.X.SX32 R27, R49, R64, 0x2, P6 ;  /* 0x00000040311b7211 */ /* 0x000fe200030f16ff */
[----:B------:R-:W-:Y:S02]  /*7200*/  IMAD R49, R2, 0x8, R11 ;  /* 0x0000000802317824 */ /* 0x000fe400078e020b */
[----:B------:R1:W-:Y:S01]  /*7210*/  @P2 STG.E desc[UR14][R24.64], R22 ;  /* 0x0000001618002986 */ /* 0x0003e2000c10190e */
[----:B------:R-:W-:-:S02]  /*7220*/  LEA R46, P2, R11, R0, 0x2 ;  /* 0x000000000b2e7211 */ /* 0x000fc400078410ff */
[-C--:B------:R-:W-:Y:S01]  /*7230*/  ISETP.LT.AND P5, PT, R69, R93.reuse, !P0 ;  /* 0x0000005d4500720c */ /* 0x080fe200047a1270 */
[----:B------:R2:W-:Y:S01]  /*7240*/  @P3 STG.E desc[UR14][R26.64], R23 ;  /* 0x000000171a003986 */ /* 0x0005e2000c10190e */
[----:B------:R-:W-:Y:S02]  /*7250*/  LEA.HI.X.SX32 R47, R11, R64, 0x2, P2 ;  /* 0x000000400b2f7211 */ /* 0x000fe400010f16ff */
[-C--:B------:R-:W-:Y:S01]  /*7260*/  ISETP.LT.AND P3, PT, R9, R93.reuse, !P0 ;  /* 0x0000005d0900720c */ /* 0x080fe20004761270 */
[----:B------:R-:W-:Y:S01]  /*7270*/  IMAD R9, R2, 0x8, R49 ;  /* 0x0000000802097824 */ /* 0x000fe200078e0231 */
[-C--:B------:R-:W-:Y:S01]  /*7280*/  ISETP.LT.AND P1, PT, R68, R93.reuse, !P0 ;  /* 0x0000005d4400720c */ /* 0x080fe20004721270 */
[----:B------:R4:W-:Y:S01]  /*7290*/  @P4 STG.E desc[UR14][R46.64], R16 ;  /* 0x000000102e004986 */ /* 0x0009e2000c10190e */
[----:B---3--:R-:W-:Y:S02]  /*72a0*/  LEA R20, P6, R49, R0, 0x2 ;  /* 0x0000000031147211 */ /* 0x008fe400078c10ff */
[----:B------:R-:W-:-:S02]  /*72b0*/  ISETP.LT.AND P2, PT, R10, R93, !P0 ;  /* 0x0000005d0a00720c */ /* 0x000fc40004741270 */
[----:B------:R-:W-:Y:S01]  /*72c0*/  LEA R10, P4, R9, R0, 0x2 ;  /* 0x00000000090a7211 */ /* 0x000fe200078810ff */
[C---:B-1----:R-:W-:Y:S01]  /*72d0*/  IMAD R25, R2.reuse, 0x8, R9 ;  /* 0x0000000802197824 */ /* 0x042fe200078e0209 */
[-C--:B------:R-:W-:Y:S02]  /*72e0*/  LEA.HI.X.SX32 R21, R49, R64.reuse, 0x2, P6 ;  /* 0x0000004031157211 */ /* 0x080fe400030f16ff */
[----:B------:R-:W-:Y:S02]  /*72f0*/  LEA.HI.X.SX32 R11, R9, R64, 0x2, P4 ;  /* 0x00000040090b7211 */ /* 0x000fe400020f16ff */
[-C--:B------:R-:W-:Y:S01]  /*7300*/  ISETP.LT.AND P4, PT, R7, R93.reuse, !P0 ;  /* 0x0000005d0700720c */ /* 0x080fe20004781270 */
[----:B------:R-:W-:Y:S01]  /*7310*/  IMAD R7, R2, 0x8, R25 ;  /* 0x0000000802077824 */ /* 0x000fe200078e0219 */
[----:B------:R-:W-:Y:S01]  /*7320*/  @P5 STG.E desc[UR14][R20.64], R17 ;  /* 0x0000001114005986 */ /* 0x000fe2000c10190e */
[-C--:B------:R-:W-:Y:S02]  /*7330*/  LEA R22, P5, R25, R0.reuse, 0x2 ;  /* 0x0000000019167211 */ /* 0x080fe400078a10ff */
[----:B------:R-:W-:Y:S01]  /*7340*/  ISETP.LT.AND P6, PT, R8, R93, !P0 ;  /* 0x0000005d0800720c */ /* 0x000fe200047c1270 */
[----:B------:R1:W-:Y:S01]  /*7350*/  @P1 STG.E desc[UR14][R10.64], R18 ;  /* 0x000000120a001986 */ /* 0x0003e2000c10190e */
[----:B------:R-:W-:-:S02]  /*7360*/  LEA R8, P1, R7, R0, 0x2 ;  /* 0x0000000007087211 */ /* 0x000fc400078210ff */
[-C--:B--2---:R-:W-:Y:S01]  /*7370*/  LEA.HI.X.SX32 R23, R25, R64.reuse, 0x2, P5 ;  /* 0x0000004019177211 */ /* 0x084fe200028f16ff */
[C---:B------:R-:W-:Y:S01]  /*7380*/  IMAD R25, R2.reuse, 0x8, R7 ;  /* 0x0000000802197824 */ /* 0x040fe200078e0207 */
[----:B------:R-:W-:Y:S02]  /*7390*/  LEA.HI.X.SX32 R9, R7, R64, 0x2, P1 ;  /* 0x0000004007097211 */ /* 0x000fe400008f16ff */
[----:B------:R-:W-:Y:S01]  /*73a0*/  ISETP.LT.AND P1, PT, R5, R93, !P0 ;  /* 0x0000005d0500720c */ /* 0x000fe20004721270 */
[----:B------:R-:W-:Y:S01]  /*73b0*/  IMAD R5, R2, 0x8, R25 ;  /* 0x0000000802057824 */ /* 0x000fe200078e0219 */
[----:B------:R2:W-:Y:S01]  /*73c0*/  @P2 STG.E desc[UR14][R22.64], R19 ;  /* 0x0000001316002986 */ /* 0x0005e2000c10190e */
[----:B----4-:R-:W-:-:S03]  /*73d0*/  LEA R16, P5, R25, R0, 0x2 ;  /* 0x0000000019107211 */ /* 0x010fc600078a10ff */
[----:B------:R3:W-:Y:S01]  /*73e0*/  @P3 STG.E desc[UR14][R8.64], R40 ;  /* 0x0000002808003986 */ /* 0x0007e2000c10190e */
[----:B-1----:R-:W-:Y:S02]  /*73f0*/  LEA R10, P3, R5, R0, 0x2 ;  /* 0x00000000050a7211 */ /* 0x002fe400078610ff */
[-C--:B------:R-:W-:Y:S02]  /*7400*/  LEA.HI.X.SX32 R17, R25, R64.reuse, 0x2, P5 ;  /* 0x0000004019117211 */ /* 0x080fe400028f16ff */
[-C--:B------:R-:W-:Y:S01]  /*7410*/  ISETP.LT.AND P5, PT, R3, R93.reuse, !P0 ;  /* 0x0000005d0300720c */ /* 0x080fe200047a1270 */
[----:B------:R-:W-:Y:S01]  /*7420*/  IMAD R3, R2, 0x8, R5 ;  /* 0x0000000802037824 */ /* 0x000fe200078e0205 */
[----:B------:R-:W-:Y:S02]  /*7430*/  ISETP.LT.AND P2, PT, R6, R93, !P0 ;  /* 0x0000005d0600720c */ /* 0x000fe40004741270 */
[----:B------:R-:W-:Y:S02]  /*7440*/  LEA.HI.X.SX32 R11, R5, R64, 0x2, P3 ;  /* 0x00000040050b7211 */ /* 0x000fe400018f16ff */
[----:B------:R-:W1:Y:S01]  /*7450*/  LDS.128 R4, [R106+UR7+0x1000] ;  /* 0x001000076a047984 */ /* 0x000e620008000c00 */
[----:B------:R-:W-:-:S03]  /*7460*/  IMAD R21, R2, 0x8, R3 ;  /* 0x0000000802157824 */ /* 0x000fc600078e0203 */
[----:B------:R4:W-:Y:S01]  /*7470*/  @P6 STG.E desc[UR14][R16.64], R41 ;  /* 0x0000002910006986 */ /* 0x0009e2000c10190e */
[----:B------:R-:W-:-:S03]  /*7480*/  LEA R18, P6, R3, R0, 0x2 ;  /* 0x0000000003127211 */ /* 0x000fc600078c10ff */
[----:B------:R4:W-:Y:S01]  /*7490*/  @P4 STG.E desc[UR14][R10.64], R42 ;  /* 0x0000002a0a004986 */ /* 0x0009e2000c10190e */
[----:B--2---:R-:W-:Y:S01]  /*74a0*/  LEA.HI.X.SX32 R19, R3, R64, 0x2, P6 ;  /* 0x0000004003137211 */ /* 0x004fe200030f16ff */
[----:B------:R-:W-:Y:S01]  /*74b0*/  IMAD R3, R2, 0x8, R21 ;  /* 0x0000000802037824 */ /* 0x000fe200078e0215 */
[C---:B---3--:R-:W-:Y:S02]  /*74c0*/  LEA R8, P4, R21.reuse, R0, 0x2 ;  /* 0x0000000015087211 */ /* 0x048fe400078810ff */
[-C--:B------:R-:W-:Y:S02]  /*74d0*/  ISETP.LT.AND P3, PT, R108, R93.reuse, !P0 ;  /* 0x0000005d6c00720c */ /* 0x080fe40004761270 */
[----:B------:R-:W-:Y:S01]  /*74e0*/  LEA.HI.X.SX32 R9, R21, R64, 0x2, P4 ;  /* 0x0000004015097211 */ /* 0x000fe200020f16ff */
[C---:B------:R-:W-:Y:S01]  /*74f0*/  IMAD R21, R2.reuse, 0x8, R3 ;  /* 0x0000000802157824 */ /* 0x040fe200078e0203 */
[C---:B----4-:R-:W-:Y:S01]  /*7500*/  LEA R16, P6, R3.reuse, R0, 0x2 ;  /* 0x0000000003107211 */ /* 0x050fe200078c10ff */
[----:B------:R2:W-:Y:S03]  /*7510*/  @P2 STG.E desc[UR14][R18.64], R43 ;  /* 0x0000002b12002986 */ /* 0x0005e6000c10190e */
[----:B------:R-:W-:Y:S01]  /*7520*/  LEA.HI.X.SX32 R17, R3, R64, 0x2, P6 ;  /* 0x0000004003117211 */ /* 0x000fe200030f16ff */
[----:B------:R3:W-:Y:S01]  /*7530*/  @P1 STG.E desc[UR14][R8.64], R36 ;  /* 0x0000002408001986 */ /* 0x0007e2000c10190e */
[----:B------:R-:W-:Y:S01]  /*7540*/  LEA R10, P1, R21, R0, 0x2 ;  /* 0x00000000150a7211 */ /* 0x000fe200078210ff */
[----:B------:R-:W-:Y:S01]  /*7550*/  IMAD R3, R2, 0x8, R21 ;  /* 0x0000000802037824 */ /* 0x000fe200078e0215 */
[----:B------:R-:W-:-:S02]  /*7560*/  ISETP.LT.AND P4, PT, R109, R93, !P0 ;  /* 0x0000005d6d00720c */ /* 0x000fc40004781270 */
[----:B------:R-:W-:Y:S01]  /*7570*/  LEA.HI.X.SX32 R11, R21, R64, 0x2, P1 ;  /* 0x00000040150b7211 */ /* 0x000fe200008f16ff */
[----:B------:R-:W-:Y:S01]  /*7580*/  IMAD R21, R2, 0x8, R3 ;  /* 0x0000000802157824 */ /* 0x000fe200078e0203 */
[-C--:B------:R-:W-:Y:S02]  /*7590*/  ISETP.LT.AND P2, PT, R110, R93.reuse, !P0 ;  /* 0x0000005d6e00720c */ /* 0x080fe40004741270 */
[C---:B--2---:R-:W-:Y:S01]  /*75a0*/  LEA R18, P6, R3.reuse, R0, 0x2 ;  /* 0x0000000003127211 */ /* 0x044fe200078c10ff */
[----:B------:R2:W-:Y:S03]  /*75b0*/  @P5 STG.E desc[UR14][R16.64], R37 ;  /* 0x0000002510005986 */ /* 0x0005e6000c10190e */
[----:B------:R-:W-:Y:S01]  /*75c0*/  LEA.HI.X.SX32 R19, R3, R64, 0x2, P6 ;  /* 0x0000004003137211 */ /* 0x000fe200030f16ff */
[----:B------:R4:W-:Y:S01]  /*75d0*/  @P3 STG.E desc[UR14][R10.64], R38 ;  /* 0x000000260a003986 */ /* 0x0009e2000c10190e */
[----:B---3--:R-:W-:Y:S01]  /*75e0*/  LEA R8, P3, R21, R0, 0x2 ;  /* 0x0000000015087211 */ /* 0x008fe200078610ff */
        /* <DEDUP_REMOVED lines=8> */
[----:B-1----:R1:W-:Y:S01]  /*7670*/  @P2 STG.E desc[UR14][R8.64], R4 ;  /* 0x0000000408002986 */ /* 0x0023e2000c10190e */
[----:B----4-:R-:W-:Y:S01]  /*7680*/  LEA R10, P2, R21, R0, 0x2 ;  /* 0x00000000150a7211 */ /* 0x010fe200078410ff */
        /* <DEDUP_REMOVED lines=9> */
[----:B-1----:R-:W-:Y:S01]  /*7720*/  LEA R8, P1, R21, R0, 0x2 ;  /* 0x0000000015087211 */ /* 0x002fe200078210ff */
[----:B------:R-:W-:Y:S01]  /*7730*/  IMAD R3, R2, 0x8, R21 ;  /* 0x0000000802037824 */ /* 0x000fe200078e0215 */
[----:B------:R-:W-:-:S02]  /*7740*/  ISETP.LT.AND P5, PT, R118, R93, !P0 ;  /* 0x0000005d7600720c */ /* 0x000fc400047a1270 */
[----:B------:R-:W-:Y:S02]  /*7750*/  LEA.HI.X.SX32 R9, R21, R64, 0x2, P1 ;  /* 0x0000004015097211 */ /* 0x000fe400008f16ff */
[-C--:B------:R-:W-:Y:S01]  /*7760*/  ISETP.LT.AND P2, PT, R119, R93.reuse, !P0 ;  /* 0x0000005d7700720c */ /* 0x080fe20004741270 */
[C---:B--2---:R-:W-:Y:S01]  /*7770*/  IMAD R17, R2.reuse, 0x8, R3 ;  /* 0x0000000802117824 */ /* 0x044fe200078e0203 */
[C---:B------:R-:W-:Y:S01]  /*7780*/  LEA R4, P6, R3.reuse, R0, 0x2 ;  /* 0x0000000003047211 */ /* 0x040fe200078c10ff */
[----:B------:R1:W-:Y:S03]  /*7790*/  @P4 STG.E desc[UR14][R18.64], R7 ;  /* 0x0000000712004986 */ /* 0x0003e6000c10190e */
[----:B------:R-:W-:Y:S01]  /*77a0*/  LEA.HI.X.SX32 R5, R3, R64, 0x2, P6 ;  /* 0x0000004003057211 */ /* 0x000fe200030f16ff */
[----:B------:R2:W-:Y:S01]  /*77b0*/  @P3 STG.E desc[UR14][R8.64], R12 ;  /* 0x0000000c08003986 */ /* 0x0005e2000c10190e */
[----:B---3--:R-:W-:Y:S01]  /*77c0*/  LEA R10, P3, R17, R0, 0x2 ;  /* 0x00000000110a7211 */ /* 0x008fe200078610ff */
[C---:B------:R-:W-:Y:S01]  /*77d0*/  IMAD R3, R2.reuse, 0x8, R17 ;  /* 0x0000000802037824 */ /* 0x040fe200078e0211 */
[-C--:B------:R-:W-:Y:S01]  /*77e0*/  ISETP.LT.AND P4, PT, R121, R93.reuse, !P0 ;  /* 0x0000005d7900720c */ /* 0x080fe20004781270 */
[----:B------:R-:W3:Y:S01]  /*77f0*/  LDS.128 R20, [R106+UR7+0x1800] ;  /* 0x001800076a147984 */ /* 0x000ee20008000c00 */
[----:B------:R-:W-:Y:S01]  /*7800*/  LEA.HI.X.SX32 R11, R17, R64, 0x2, P3 ;  /* 0x00000040110b7211 */ /* 0x000fe200018f16ff */
[----:B------:R-:W-:Y:S01]  /*7810*/  IMAD R17, R2, 0x8, R3 ;  /* 0x0000000802117824 */ /* 0x000fe200078e0203 */
[----:B------:R-:W-:-:S02]  /*7820*/  ISETP.LT.AND P1, PT, R122, R93, !P0 ;  /* 0x0000005d7a00720c */ /* 0x000fc40004721270 */
[----:B------:R-:W-:Y:S01]  /*7830*/  LEA R6, P6, R3, R0, 0x2 ;  /* 0x0000000003067211 */ /* 0x000fe200078c10ff */
[----:B------:R4:W-:Y:S01]  /*7840*/  @P5 STG.E desc[UR14][R4.64], R13 ;  /* 0x0000000d04005986 */ /* 0x0009e2000c10190e */
[----:B------:R-:W-:Y:S02]  /*7850*/  ISETP.LT.AND P5, PT, R123, R93, !P0 ;  /* 0x0000005d7b00720c */ /* 0x000fe400047a1270 */
[----:B-1----:R-:W-:Y:S01]  /*7860*/  LEA.HI.X.SX32 R7, R3, R64, 0x2, P6 ;  /* 0x0000004003077211 */ /* 0x002fe200030f16ff */
[----:B------:R1:W-:Y:S01]  /*7870*/  @P2 STG.E desc[UR14][R10.64], R14 ;  /* 0x0000000e0a002986 */ /* 0x0003e2000c10190e */
[----:B--2---:R-:W-:Y:S01]  /*7880*/  LEA R8, P2, R17, R0, 0x2 ;  /* 0x0000000011087211 */ /* 0x004fe200078410ff */
[----:B------:R-:W-:-:S03]  /*7890*/  IMAD R3, R2, 0x8, R17 ;  /* 0x0000000802037824 */ /* 0x000fc600078e0211 */
[----:B------:R-:W-:Y:S01]  /*78a0*/  LEA.HI.X.SX32 R9, R17, R64, 0x2, P2 ;  /* 0x0000004011097211 */ /* 0x000fe200010f16ff */
[----:B----4-:R-:W-:Y:S01]  /*78b0*/  IMAD R13, R2, 0x8, R3 ;  /* 0x00000008020d7824 */ /* 0x010fe200078e0203 */
[C---:B------:R-:W-:Y:S01]  /*78c0*/  LEA R4, P6, R3.reuse, R0, 0x2 ;  /* 0x0000000003047211 */ /* 0x040fe200078c10ff */
[----:B------:R2:W-:Y:S03]  /*78d0*/  @P4 STG.E desc[UR14][R6.64], R15 ;  /* 0x0000000f06004986 */ /* 0x0005e6000c10190e */
[----:B------:R-:W-:Y:S01]  /*78e0*/  LEA.HI.X.SX32 R5, R3, R64, 0x2, P6 ;  /* 0x0000004003057211 */ /* 0x000fe200030f16ff */
[----:B------:R4:W-:Y:S01]  /*78f0*/  @P1 STG.E desc[UR14][R8.64], R32 ;  /* 0x0000002008001986 */ /* 0x0009e2000c10190e */
[----:B-1----:R-:W-:-:S03]  /*7900*/  LEA R10, P1, R13, R0, 0x2 ;  /* 0x000000000d0a7211 */ /* 0x002fc600078210ff */
[----:B------:R1:W-:Y:S01]  /*7910*/  @P5 STG.E desc[UR14][R4.64], R33 ;  /* 0x0000002104005986 */ /* 0x0003e2000c10190e */
[----:B------:R-:W-:Y:S02]  /*7920*/  LEA.HI.X.SX32 R11, R13, R64, 0x2, P1 ;  /* 0x000000400d0b7211 */ /* 0x000fe400008f16ff */
[-C--:B------:R-:W-:Y:S02]  /*7930*/  ISETP.LT.AND P1, PT, R117, R93.reuse, !P0 ;  /* 0x0000005d7500720c */ /* 0x080fe40004721270 */
[-C--:B------:R-:W-:Y:S01]  /*7940*/  ISETP.LT.AND P5, PT, R120, R93.reuse, !P0 ;  /* 0x0000005d7800720c */ /* 0x080fe200047a1270 */
[----:B------:R-:W3:Y:S04]  /*7950*/  LDL.LU R117, [R1+0x18] ;  /* 0x0000180001757983 */ /* 0x000ee80000300800 */
[----:B------:R-:W3:Y:S01]  /*7960*/  LDL.LU R120, [R1+0x1c] ;  /* 0x00001c0001787983 */ /* 0x000ee20000300800 */
[----:B------:R-:W-:Y:S01]  /*7970*/  ISETP.LT.AND P3, PT, R124, R93, !P0 ;  /* 0x0000005d7c00720c */ /* 0x000fe20004761270 */
[----:B------:R-:W-:-:S04]  /*7980*/  IMAD R3, R2, 0x8, R13 ;  /* 0x0000000802037824 */ /* 0x000fc800078e020d */
[C---:B------:R-:W-:Y:S01]  /*7990*/  IMAD R13, R2.reuse, 0x8, R3 ;  /* 0x00000008020d7824 */ /* 0x040fe200078e0203 */
[----:B--2---:R-:W-:Y:S02]  /*79a0*/  LEA R6, P6, R3, R0, 0x2 ;  /* 0x0000000003067211 */ /* 0x004fe400078c10ff */
[-C--:B------:R-:W-:Y:S02]  /*79b0*/  ISETP.LT.AND P4, PT, R125, R93.reuse, !P0 ;  /* 0x0000005d7d00720c */ /* 0x080fe40004781270 */
[----:B------:R-:W-:Y:S01]  /*79c0*/  LEA.HI.X.SX32 R7, R3, R64, 0x2, P6 ;  /* 0x0000004003077211 */ /* 0x000fe200030f16ff */
[C---:B------:R-:W-:Y:S01]  /*79d0*/  IMAD R3, R2.reuse, 0x8, R13 ;  /* 0x0000000802037824 */ /* 0x040fe200078e020d */
[----:B------:R-:W-:Y:S01]  /*79e0*/  ISETP.LT.AND P2, PT, R105, R93, !P0 ;  /* 0x0000005d6900720c */ /* 0x000fe20004741270 */
[----:B------:R2:W-:Y:S01]  /*79f0*/  @P3 STG.E desc[UR14][R10.64], R34 ;  /* 0x000000220a003986 */ /* 0x0005e2000c10190e */
[-C--:B----4-:R-:W-:Y:S01]  /*7a00*/  LEA R8, P3, R13, R0.reuse, 0x2 ;  /* 0x000000000d087211 */ /* 0x090fe200078610ff */
[----:B------:R-:W-:Y:S01]  /*7a10*/  IMAD R15, R2, 0x8, R3 ;  /* 0x00000008020f7824 */ /* 0x000fe200078e0203 */
[----:B-1----:R-:W-:-:S02]  /*7a20*/  LEA R4, P6, R3, R0, 0x2 ;  /* 0x0000000003047211 */ /* 0x002fc400078c10ff */
[-C--:B------:R-:W-:Y:S01]  /*7a30*/  LEA.HI.X.SX32 R9, R13, R64.reuse, 0x2, P3 ;  /* 0x000000400d097211 */ /* 0x080fe200018f16ff */
[C---:B------:R-:W-:Y:S01]  /*7a40*/  IMAD R13, R2.reuse, 0x8, R15 ;  /* 0x00000008020d7824 */ /* 0x040fe200078e020f */
[----:B------:R-:W-:Y:S01]  /*7a50*/  LEA.HI.X.SX32 R5, R3, R64, 0x2, P6 ;  /* 0x0000004003057211 */ /* 0x000fe200030f16ff */
[----:B------:R1:W-:Y:S02]  /*7a60*/  @P4 STG.E desc[UR14][R6.64], R35 ;  /* 0x0000002306004986 */ /* 0x0003e4000c10190e */
[C---:B------:R-:W-:Y:S02]  /*7a70*/  IMAD R3, R2.reuse, 0x8, R13 ;  /* 0x0000000802037824 */ /* 0x040fe400078e020d */
[----:B------:R4:W-:Y:S02]  /*7a80*/  @P2 STG.E desc[UR14][R8.64], R28 ;  /* 0x0000001c08002986 */ /* 0x0009e4000c10190e */
[----:B------:R-:W-:Y:S02]  /*7a90*/  IMAD R17, R2, 0x8, R3 ;  /* 0x0000000802117824 */ /* 0x000fe400078e0203 */
[----:B------:R3:W-:Y:S01]  /*7aa0*/  @P1 STG.E desc[UR14][R4.64], R29 ;  /* 0x0000001d04001986 */ /* 0x0007e2000c10190e */
[----:B--2---:R-:W-:-:S02]  /*7ab0*/  LEA R10, P1, R13, R0, 0x2 ;  /* 0x000000000d0a7211 */ /* 0x004fc400078210ff */
[----:B-1----:R-:W-:Y:S02]  /*7ac0*/  LEA R6, P6, R15, R0, 0x2 ;  /* 0x000000000f067211 */ /* 0x002fe400078c10ff */
[----:B------:R-:W-:Y:S02]  /*7ad0*/  LEA.HI.X.SX32 R11, R13, R64, 0x2, P1 ;  /* 0x000000400d0b7211 */ /* 0x000fe400008f16ff */
[----:B----4-:R-:W-:Y:S02]  /*7ae0*/  LEA R8, P1, R17, R0, 0x2 ;  /* 0x0000000011087211 */ /* 0x010fe400078210ff */
[-C--:B------:R-:W-:Y:S02]  /*7af0*/  ISETP.LT.AND P4, PT, R107, R93.reuse, !P0 ;  /* 0x0000005d6b00720c */ /* 0x080fe40004781270 */
[-C--:B------:R-:W-:Y:S02]  /*7b00*/  ISETP.LT.AND P3, PT, R111, R93.reuse, !P0 ;  /* 0x0000005d6f00720c */ /* 0x080fe40004761270 */
[----:B------:R-:W-:Y:S01]  /*7b10*/  LEA.HI.X.SX32 R7, R15, R64, 0x2, P6 ;  /* 0x000000400f077211 */ /* 0x000fe200030f16ff */
[----:B------:R-:W-:Y:S01]  /*7b20*/  IMAD R15, R2, 0x8, R17 ;  /* 0x00000008020f7824 */ /* 0x000fe200078e0211 */
[----:B------:R-:W-:-:S02]  /*7b30*/  ISETP.LT.AND P2, PT, R113, R93, !P0 ;  /* 0x0000005d7100720c */ /* 0x000fc40004741270 */
[----:B------:R-:W-:Y:S02]  /*7b40*/  LEA R12, P6, R3, R0, 0x2 ;  /* 0x00000000030c7211 */ /* 0x000fe400078c10ff */
[-C--:B------:R-:W-:Y:S02]  /*7b50*/  LEA.HI.X.SX32 R9, R17, R64.reuse, 0x2, P1 ;  /* 0x0000004011097211 */ /* 0x080fe400008f16ff */
[----:B------:R-:W-:Y:S02]  /*7b60*/  LEA.HI.X.SX32 R13, R3, R64, 0x2, P6 ;  /* 0x00000040030d7211 */ /* 0x000fe400030f16ff */
[C---:B------:R-:W-:Y:S01]  /*7b70*/  LEA R14, P6, R15.reuse, R0, 0x2 ;  /* 0x000000000f0e7211 */ /* 0x040fe200078c10ff */
[----:B------:R-:W-:Y:S01]  /*7b80*/  IMAD R3, R2, 0x8, R15 ;  /* 0x0000000802037824 */ /* 0x000fe200078e020f */
[----:B------:R1:W-:Y:S02]  /*7b90*/  @P5 STG.E desc[UR14][R6.64], R30 ;  /* 0x0000001e06005986 */ /* 0x0003e4000c10190e */
[----:B------:R-:W-:-:S02]  /*7ba0*/  LEA.HI.X.SX32 R15, R15, R64, 0x2, P6 ;  /* 0x000000400f0f7211 */ /* 0x000fc400030f16ff */
[----:B------:R1:W-:Y:S01]  /*7bb0*/  @P4 STG.E desc[UR14][R10.64], R31 ;  /* 0x0000001f0a004986 */ /* 0x0003e2000c10190e */
[----:B------:R-:W-:-:S03]  /*7bc0*/  LEA R2, P6, R3, R0, 0x2 ;  /* 0x0000000003027211 */ /* 0x000fc600078c10ff */
[----:B---3--:R1:W-:Y:S04]  /*7bd0*/  @P3 STG.E desc[UR14][R12.64], R20 ;  /* 0x000000140c003986 */ /* 0x0083e8000c10190e */
[----:B------:R1:W-:Y:S01]  /*7be0*/  @P2 STG.E desc[UR14][R8.64], R21 ;  /* 0x0000001508002986 */ /* 0x0003e2000c10190e */
[----:B------:R-:W-:Y:S02]  /*7bf0*/  LEA.HI.X.SX32 R3, R3, R64, 0x2, P6 ;  /* 0x0000004003037211 */ /* 0x000fe400030f16ff */
[-C--:B------:R-:W-:Y:S02]  /*7c00*/  ISETP.LT.AND P1, PT, R117, R93.reuse, !P0 ;  /* 0x0000005d7500720c */ /* 0x080fe40004721270 */
[----:B------:R-:W-:-:S11]  /*7c10*/  ISETP.LT.AND P0, PT, R120, R93, !P0 ;  /* 0x0000005d7800720c */ /* 0x000fd60004701270 */
[----:B------:R1:W-:Y:S02]  /*7c20*/  @P1 STG.E desc[UR14][R14.64], R22 ;  /* 0x000000160e001986 */ /* 0x0003e4000c10190e */
[----:B------:R-:W-:Y:S05]  /*7c30*/  @!P0 EXIT ;  /* 0x000000000000894d */ /* 0x000fea0003800000 */
[----:B------:R-:W-:Y:S01]  /*7c40*/  STG.E desc[UR14][R2.64], R23 ;  /* 0x0000001702007986 */ /* 0x000fe2000c10190e */
[----:B------:R-:W-:Y:S05]  /*7c50*/  EXIT ;  /* 0x000000000000794d */ /* 0x000fea0003800000 */
.L_x_2:
[----:B------:R-:W-:-:S00]  /*7c60*/  BRA `(.L_x_2) ;  /* 0xfffffffc00fc7947 */ /* 0x000fc0000383ffff */
[----:B------:R-:W-:-:S00]  /*7c70*/  NOP ;  /* 0x0000000000007918 */ /* 0x000fc00000000000 */
        /* <DEDUP_REMOVED lines=8> */
.L_x_3:


//--------------------- .nv.shared.matmul_kernel  --------------------------
	.section	.nv.shared.matmul_kernel,"aw",@nobits
	.sectionflags	@""
	.align	16
	.zero		1024


//--------------------- .nv.shared.reserved.0     --------------------------
	.section	.nv.shared.reserved.0,"aw",@nobits
	.weak		__nv_reservedSMEM_offset_0_alias
	.size		__nv_reservedSMEM_offset_0_alias, 0, 0
	.other		__nv_reservedSMEM_offset_0_alias,@"STO_CUDA_RESERVED_SHARED STV_DEFAULT"
__nv_reservedSMEM_offset_0_alias:
	.zero		0


//--------------------- .nv.constant0.matmul_kernel --------------------------
	.section	.nv.constant0.matmul_kernel,"a",@progbits
	.sectionflags	@""
	.align	4
.nv.constant0.matmul_kernel:
	.zero		608


//--------------------- SYMBOLS --------------------------

	.type		.nv.reservedSmem.offset0,@object
	.size		.nv.reservedSmem.offset0,0x4
